	.target	sm_100a

	.elftype	@"ET_EXEC"


//--------------------- .note.nv.tkinfo           --------------------------
	.section	.note.nv.tkinfo,"",@"SHT_NOTE"
	.sectionflags	@"SHF_NOTE_NV_TKINFO"
	.tkinfo
        /*0018*/ 	.word	0x00000002
        /*0030*/ 	.string	""
        /*0030*/ 	.string	"ptxas"
        /*0030*/ 	.string	"Cuda compilation tools, release 13.0, V13.0.88"
        /*0030*/ 	.string	"Build cuda_13.0.r13.0/compiler.36424714_0"
        /*0030*/ 	.string	"-arch sm_100a -m 64 "



//--------------------- .note.nv.cuinfo           --------------------------
	.section	.note.nv.cuinfo,"",@"SHT_NOTE"
	.sectionflags	@"SHF_NOTE_NV_CUINFO"
        /*0018*/ 	.short	0x0002
        /*001a*/ 	.short	0x0064
        /*001c*/ 	.short	0x0082
	.zero		2


//--------------------- .nv.info                  --------------------------
	.section	.nv.info,"",@"SHT_CUDA_INFO"
	.align	4


	//----- nvinfo : EIATTR_REGCOUNT
	.align		4
        /*0000*/ 	.byte	0x04, 0x2f
        /*0002*/ 	.short	(.L_19 - .L_18)
	.align		4
.L_18:
        /*0004*/ 	.word	index@(_ZN7cutlass13device_kernelINS_4gemm6kernel13GemmUniversalIN4cute5tupleIJiiiiEEENS1_10collective13CollectiveMmaINS1_35MainloopSm100TmaUmmaWarpSpecializedILi5ELi2ELi4ENS5_IJNS4_1CILi2EEENSA_ILi1EEESC_EEEEENS5_IJNSA_ILi256EEENSA_ILi64EEENSA_ILi32EEEEEENS_6half_tENS5_IJlSC_lEEESJ_SK_NS4_8TiledMMAINS4_8MMA_AtomIJNS4_26SM100_MMA_F16BF16_2x1SM_SSISJ_SJ_fLi256ELi64ELNS4_4UMMA5MajorE0ELSP_0ELNSO_7ScaleInE0ELSQ_0EEEEEENS4_6LayoutINS5_IJSC_SC_SC_EEENS5_IJNSA_ILi0EEESV_SV_EEEEENS5_IJNS4_10UnderscoreESY_SY_EEEEENS4_18SM100_TMA_2SM_LOADENS4_14ComposedLayoutINS4_7SwizzleILi2ELi4ELi3EEENS4_18smem_ptr_flag_bitsILi16EEENST_INS5_IJNSA_ILi8EEESH_EEENS5_IJSH_SC_EEEEEEEvNS4_8identityES11_S1B_vS1C_EENS_8epilogue10collective18CollectiveEpilogueINS1E_23Sm100TmaWarpSpecializedILi3ELi2ELi32ELb1ELb0EEEJNS5_IJNSA_ILi128EEESG_SH_EEENS5_IJNST_IS1J_SC_EENST_ISH_SC_EEEEESJ_SK_SJ_SK_NS1E_6fusion15FusionCallbacksIS1I_NS1O_17LinearCombinationISJ_fSJ_fLNS_15FloatRoundStyleE2EEES1K_S1N_JEEENS4_5SM1004TMEM4LOAD26SM100_TMEM_LOAD_32dp32b32xENS4_13SM90_TMA_LOADES1B_NS4_39AutoVectorizingCopyWithAssumedAlignmentILi128EEENS4_14SM90_TMA_STOREES1B_S20_S20_EEEvvEEEEvNT_6ParamsE)
        /*0008*/ 	.word	0x00000072


	//----- nvinfo : EIATTR_FRAME_SIZE
	.align		4
.L_19:
        /*000c*/ 	.byte	0x04, 0x11
        /*000e*/ 	.short	(.L_21 - .L_20)
	.align		4
.L_20:
        /*0010*/ 	.word	index@($__internal_2_$__cuda_sm10x_tcgen05_guardrail_trap_unallocated_columns_being_dealloced)
        /*0014*/ 	.word	0x00000000


	//----- nvinfo : EIATTR_FRAME_SIZE
	.align		4
.L_21:
        /*0018*/ 	.byte	0x04, 0x11
        /*001a*/ 	.short	(.L_23 - .L_22)
	.align		4
.L_22:
        /*001c*/ 	.word	index@($__internal_1_$__cuda_sm10x_tcgen05_guardrail_trap_phase_invalid_during_alloc)
        /*0020*/ 	.word	0x00000000


	//----- nvinfo : EIATTR_FRAME_SIZE
	.align		4
.L_23:
        /*0024*/ 	.byte	0x04, 0x11
        /*0026*/ 	.short	(.L_25 - .L_24)
	.align		4
.L_24:
        /*0028*/ 	.word	index@($__internal_0_$__cuda_sm10x_tcgen05_guardrail_trap_col_being_dealloced_not_returned_by_alloc)
        /*002c*/ 	.word	0x00000000


	//----- nvinfo : EIATTR_FRAME_SIZE
	.align		4
.L_25:
        /*0030*/ 	.byte	0x04, 0x11
        /*0032*/ 	.short	(.L_27 - .L_26)
	.align		4
.L_26:
        /*0034*/ 	.word	index@(_ZN7cutlass13device_kernelINS_4gemm6kernel13GemmUniversalIN4cute5tupleIJiiiiEEENS1_10collective13CollectiveMmaINS1_35MainloopSm100TmaUmmaWarpSpecializedILi5ELi2ELi4ENS5_IJNS4_1CILi2EEENSA_ILi1EEESC_EEEEENS5_IJNSA_ILi256EEENSA_ILi64EEENSA_ILi32EEEEEENS_6half_tENS5_IJlSC_lEEESJ_SK_NS4_8TiledMMAINS4_8MMA_AtomIJNS4_26SM100_MMA_F16BF16_2x1SM_SSISJ_SJ_fLi256ELi64ELNS4_4UMMA5MajorE0ELSP_0ELNSO_7ScaleInE0ELSQ_0EEEEEENS4_6LayoutINS5_IJSC_SC_SC_EEENS5_IJNSA_ILi0EEESV_SV_EEEEENS5_IJNS4_10UnderscoreESY_SY_EEEEENS4_18SM100_TMA_2SM_LOADENS4_14ComposedLayoutINS4_7SwizzleILi2ELi4ELi3EEENS4_18smem_ptr_flag_bitsILi16EEENST_INS5_IJNSA_ILi8EEESH_EEENS5_IJSH_SC_EEEEEEEvNS4_8identityES11_S1B_vS1C_EENS_8epilogue10collective18CollectiveEpilogueINS1E_23Sm100TmaWarpSpecializedILi3ELi2ELi32ELb1ELb0EEEJNS5_IJNSA_ILi128EEESG_SH_EEENS5_IJNST_IS1J_SC_EENST_ISH_SC_EEEEESJ_SK_SJ_SK_NS1E_6fusion15FusionCallbacksIS1I_NS1O_17LinearCombinationISJ_fSJ_fLNS_15FloatRoundStyleE2EEES1K_S1N_JEEENS4_5SM1004TMEM4LOAD26SM100_TMEM_LOAD_32dp32b32xENS4_13SM90_TMA_LOADES1B_NS4_39AutoVectorizingCopyWithAssumedAlignmentILi128EEENS4_14SM90_TMA_STOREES1B_S20_S20_EEEvvEEEEvNT_6ParamsE)
        /*0038*/ 	.word	0x00000000


	//----- nvinfo : EIATTR_MIN_STACK_SIZE
	.align		4
.L_27:
        /*003c*/ 	.byte	0x04, 0x12
        /*003e*/ 	.short	(.L_29 - .L_28)
	.align		4
.L_28:
        /*0040*/ 	.word	index@(_ZN7cutlass13device_kernelINS_4gemm6kernel13GemmUniversalIN4cute5tupleIJiiiiEEENS1_10collective13CollectiveMmaINS1_35MainloopSm100TmaUmmaWarpSpecializedILi5ELi2ELi4ENS5_IJNS4_1CILi2EEENSA_ILi1EEESC_EEEEENS5_IJNSA_ILi256EEENSA_ILi64EEENSA_ILi32EEEEEENS_6half_tENS5_IJlSC_lEEESJ_SK_NS4_8TiledMMAINS4_8MMA_AtomIJNS4_26SM100_MMA_F16BF16_2x1SM_SSISJ_SJ_fLi256ELi64ELNS4_4UMMA5MajorE0ELSP_0ELNSO_7ScaleInE0ELSQ_0EEEEEENS4_6LayoutINS5_IJSC_SC_SC_EEENS5_IJNSA_ILi0EEESV_SV_EEEEENS5_IJNS4_10UnderscoreESY_SY_EEEEENS4_18SM100_TMA_2SM_LOADENS4_14ComposedLayoutINS4_7SwizzleILi2ELi4ELi3EEENS4_18smem_ptr_flag_bitsILi16EEENST_INS5_IJNSA_ILi8EEESH_EEENS5_IJSH_SC_EEEEEEEvNS4_8identityES11_S1B_vS1C_EENS_8epilogue10collective18CollectiveEpilogueINS1E_23Sm100TmaWarpSpecializedILi3ELi2ELi32ELb1ELb0EEEJNS5_IJNSA_ILi128EEESG_SH_EEENS5_IJNST_IS1J_SC_EENST_ISH_SC_EEEEESJ_SK_SJ_SK_NS1E_6fusion15FusionCallbacksIS1I_NS1O_17LinearCombinationISJ_fSJ_fLNS_15FloatRoundStyleE2EEES1K_S1N_JEEENS4_5SM1004TMEM4LOAD26SM100_TMEM_LOAD_32dp32b32xENS4_13SM90_TMA_LOADES1B_NS4_39AutoVectorizingCopyWithAssumedAlignmentILi128EEENS4_14SM90_TMA_STOREES1B_S20_S20_EEEvvEEEEvNT_6ParamsE)
        /*0044*/ 	.word	0x00000000
.L_29:


//--------------------- .nv.compat                --------------------------
	.section	.nv.compat,"",@"SHT_CUDA_COMPAT_INFO"
	.align	4
        /*0000*/ 	.byte	0x02, 0x09, 0x01, 0x00, 0x02, 0x02, 0x02, 0x00, 0x02, 0x05, 0x05, 0x00, 0x03, 0x07, 0x01, 0x01
        /*0010*/ 	.byte	0x02, 0x03, 0x01, 0x00, 0x02, 0x06, 0x01, 0x00, 0x04, 0x0b, 0x08, 0x00, 0x09, 0x00, 0x00, 0x00
        /*0020*/ 	.byte	0x00, 0x00, 0x00, 0x00


//--------------------- .nv.info._ZN7cutlass13device_kernelINS_4gemm6kernel13GemmUniversalIN4cute5tupleIJiiiiEEENS1_10collective13CollectiveMmaINS1_35MainloopSm100TmaUmmaWarpSpecializedILi5ELi2ELi4ENS5_IJNS4_1CILi2EEENSA_ILi1EEESC_EEEEENS5_IJNSA_ILi256EEENSA_ILi64EEENSA_ILi32EEEEEENS_6half_tENS5_IJlSC_lEEESJ_SK_NS4_8TiledMMAINS4_8MMA_AtomIJNS4_26SM100_MMA_F16BF16_2x1SM_SSISJ_SJ_fLi256ELi64ELNS4_4UMMA5MajorE0ELSP_0ELNSO_7ScaleInE0ELSQ_0EEEEEENS4_6LayoutINS5_IJSC_SC_SC_EEENS5_IJNSA_ILi0EEESV_SV_EEEEENS5_IJNS4_10UnderscoreESY_SY_EEEEENS4_18SM100_TMA_2SM_LOADENS4_14ComposedLayoutINS4_7SwizzleILi2ELi4ELi3EEENS4_18smem_ptr_flag_bitsILi16EEENST_INS5_IJNSA_ILi8EEESH_EEENS5_IJSH_SC_EEEEEEEvNS4_8identityES11_S1B_vS1C_EENS_8epilogue10collective18CollectiveEpilogueINS1E_23Sm100TmaWarpSpecializedILi3ELi2ELi32ELb1ELb0EEEJNS5_IJNSA_ILi128EEESG_SH_EEENS5_IJNST_IS1J_SC_EENST_ISH_SC_EEEEESJ_SK_SJ_SK_NS1E_6fusion15FusionCallbacksIS1I_NS1O_17LinearCombinationISJ_fSJ_fLNS_15FloatRoundStyleE2EEES1K_S1N_JEEENS4_5SM1004TMEM4LOAD26SM100_TMEM_LOAD_32dp32b32xENS4_13SM90_TMA_LOADES1B_NS4_39AutoVectorizingCopyWithAssumedAlignmentILi128EEENS4_14SM90_TMA_STOREES1B_S20_S20_EEEvvEEEEvNT_6ParamsE --------------------------
	.section	.nv.info._ZN7cutlass13device_kernelINS_4gemm6kernel13GemmUniversalIN4cute5tupleIJiiiiEEENS1_10collective13CollectiveMmaINS1_35MainloopSm100TmaUmmaWarpSpecializedILi5ELi2ELi4ENS5_IJNS4_1CILi2EEENSA_ILi1EEESC_EEEEENS5_IJNSA_ILi256EEENSA_ILi64EEENSA_ILi32EEEEEENS_6half_tENS5_IJlSC_lEEESJ_SK_NS4_8TiledMMAINS4_8MMA_AtomIJNS4_26SM100_MMA_F16BF16_2x1SM_SSISJ_SJ_fLi256ELi64ELNS4_4UMMA5MajorE0ELSP_0ELNSO_7ScaleInE0ELSQ_0EEEEEENS4_6LayoutINS5_IJSC_SC_SC_EEENS5_IJNSA_ILi0EEESV_SV_EEEEENS5_IJNS4_10UnderscoreESY_SY_EEEEENS4_18SM100_TMA_2SM_LOADENS4_14ComposedLayoutINS4_7SwizzleILi2ELi4ELi3EEENS4_18smem_ptr_flag_bitsILi16EEENST_INS5_IJNSA_ILi8EEESH_EEENS5_IJSH_SC_EEEEEEEvNS4_8identityES11_S1B_vS1C_EENS_8epilogue10collective18CollectiveEpilogueINS1E_23Sm100TmaWarpSpecializedILi3ELi2ELi32ELb1ELb0EEEJNS5_IJNSA_ILi128EEESG_SH_EEENS5_IJNST_IS1J_SC_EENST_ISH_SC_EEEEESJ_SK_SJ_SK_NS1E_6fusion15FusionCallbacksIS1I_NS1O_17LinearCombinationISJ_fSJ_fLNS_15FloatRoundStyleE2EEES1K_S1N_JEEENS4_5SM1004TMEM4LOAD26SM100_TMEM_LOAD_32dp32b32xENS4_13SM90_TMA_LOADES1B_NS4_39AutoVectorizingCopyWithAssumedAlignmentILi128EEENS4_14SM90_TMA_STOREES1B_S20_S20_EEEvvEEEEvNT_6ParamsE,"",@"SHT_CUDA_INFO"
	.sectionflags	@""
	.align	4


	//----- nvinfo : EIATTR_CUDA_API_VERSION
	.align		4
        /*0000*/ 	.byte	0x04, 0x37
        /*0002*/ 	.short	(.L_31 - .L_30)
.L_30:
        /*0004*/ 	.word	0x00000082


	//----- nvinfo : EIATTR_KPARAM_INFO
	.align		4
.L_31:
        /*0008*/ 	.byte	0x04, 0x17
        /*000a*/ 	.short	(.L_33 - .L_32)
.L_32:
        /*000c*/ 	.word	0x00000000
        /*0010*/ 	.short	0x0000
        /*0012*/ 	.short	0x0000
        /*0014*/ 	.byte	0x00, 0xf0, 0x01, 0x20


	//----- nvinfo : EIATTR_AT_ENTRY_FRAGMENTS
	.align		4
.L_33:
        /*0018*/ 	.byte	0x04, 0x4f
        /*001a*/ 	.short	(.L_35 - .L_34)


	//   ....[0]....
.L_34:
        /*001c*/ 	.word	0x00000007


	//----- nvinfo : EIATTR_RESERVED_SMEM_USED
	.align		4
.L_35:
        /*0020*/ 	.byte	0x01, 0x41
	.zero		2


	//----- nvinfo : EIATTR_SPARSE_MMA_MASK
	.align		4
        /*0024*/ 	.byte	0x03, 0x50
        /*0026*/ 	.short	0x0000


	//----- nvinfo : EIATTR_TCGEN05_2CTA_USED
	.align		4
        /*0028*/ 	.byte	0x01, 0x52
	.zero		2


	//----- nvinfo : EIATTR_MAXREG_COUNT
	.align		4
        /*002c*/ 	.byte	0x03, 0x1b
        /*002e*/ 	.short	0x00ff


	//----- nvinfo : EIATTR_NUM_BARRIERS
	.align		4
        /*0030*/ 	.byte	0x02, 0x4c
        /*0032*/ 	.byte	0x07
	.zero		1


	//----- nvinfo : EIATTR_EXTERNS
	.align		4
        /*0034*/ 	.byte	0x04, 0x0f
        /*0036*/ 	.short	(.L_37 - .L_36)


	//   ....[0]....
	.align		4
.L_36:
        /*0038*/ 	.word	index@(__assertfail)


	//----- nvinfo : EIATTR_MERCURY_ISA_VERSION
	.align		4
.L_37:
        /*003c*/ 	.byte	0x03, 0x5f
        /*003e*/ 	.short	0x0101


	//----- nvinfo : EIATTR_INT_WARP_WIDE_INSTR_OFFSETS
	.align		4
        /*0040*/ 	.byte	0x04, 0x31
        /*0042*/ 	.short	(.L_39 - .L_38)


	//   ....[0]....
.L_38:
        /*0044*/ 	.word	0x00000d10


	//   ....[1]....
        /*0048*/ 	.word	0x00000db0


	//   ....[2]....
        /*004c*/ 	.word	0x00002110


	//   ....[3]....
        /*0050*/ 	.word	0x00003f90


	//   ....[4]....
        /*0054*/ 	.word	0x00003fc0


	//   ....[5]....
        /*0058*/ 	.word	0x00004010


	//   ....[6]....
        /*005c*/ 	.word	0x00004900


	//   ....[7]....
        /*0060*/ 	.word	0x00004920


	//   ....[8]....
        /*0064*/ 	.word	0x00004bf0


	//   ....[9]....
        /*0068*/ 	.word	0x00004d20


	//----- nvinfo : EIATTR_COOP_GROUP_MASK_REGIDS
	.align		4
.L_39:
        /*006c*/ 	.byte	0x04, 0x29
        /*006e*/ 	.short	(.L_41 - .L_40)


	//   ....[0]....
.L_40:
        /*0070*/ 	.word	0xffffffff


	//   ....[1]....
        /*0074*/ 	.word	0xffffffff


	//   ....[2]....
        /*0078*/ 	.word	0xffffffff


	//   ....[3]....
        /*007c*/ 	.word	0xffffffff


	//   ....[4]....
        /*0080*/ 	.word	0xffffffff


	//   ....[5]....
        /*0084*/ 	.word	0xffffffff


	//   ....[6]....
        /*0088*/ 	.word	0xffffffff


	//   ....[7]....
        /*008c*/ 	.word	0xffffffff


	//   ....[8]....
        /*0090*/ 	.word	0xffffffff


	//   ....[9]....
        /*0094*/ 	.word	0xffffffff


	//   ....[10]....
        /*0098*/ 	.word	0xffffffff


	//   ....[11]....
        /*009c*/ 	.word	0xffffffff


	//   ....[12]....
        /*00a0*/ 	.word	0xffffffff


	//   ....[13]....
        /*00a4*/ 	.word	0xffffffff


	//----- nvinfo : EIATTR_COOP_GROUP_INSTR_OFFSETS
	.align		4
.L_41:
        /*00a8*/ 	.byte	0x04, 0x28
        /*00aa*/ 	.short	(.L_43 - .L_42)


	//   ....[0]....
.L_42:
        /*00ac*/ 	.word	0x000000c0


	//   ....[1]....
        /*00b0*/ 	.word	0x00000500


	//   ....[2]....
        /*00b4*/ 	.word	0x000006a0


	//   ....[3]....
        /*00b8*/ 	.word	0x00000810


	//   ....[4]....
        /*00bc*/ 	.word	0x00000900


	//   ....[5]....
        /*00c0*/ 	.word	0x00000a60


	//   ....[6]....
        /*00c4*/ 	.word	0x00000bf0


	//   ....[7]....
        /*00c8*/ 	.word	0x00000e30


	//   ....[8]....
        /*00cc*/ 	.word	0x00001ff0


	//   ....[9]....
        /*00d0*/ 	.word	0x00002e60


	//   ....[10]....
        /*00d4*/ 	.word	0x00003330


	//   ....[11]....
        /*00d8*/ 	.word	0x00003360


	//   ....[12]....
        /*00dc*/ 	.word	0x00003ea0


	//   ....[13]....
        /*00e0*/ 	.word	0x000040b0


	//----- nvinfo : EIATTR_VRC_CTA_INIT_COUNT
	.align		4
.L_43:
        /*00e4*/ 	.byte	0x02, 0x4a
        /*00e6*/ 	.byte	0x80
	.zero		1


	//----- nvinfo : EIATTR_SYSCALL_OFFSETS
	.align		4
        /*00e8*/ 	.byte	0x04, 0x46
        /*00ea*/ 	.short	(.L_45 - .L_44)


	//   ....[0]....
.L_44:
        /*00ec*/ 	.word	0x000058d0


	//   ....[1]....
        /*00f0*/ 	.word	0x000059c0


	//   ....[2]....
        /*00f4*/ 	.word	0x00006200


	//   ....[3]....
        /*00f8*/ 	.word	0x00006eb0


	//----- nvinfo : EIATTR_MBARRIER_INSTR_OFFSETS
	.align		4
.L_45:
        /*00fc*/ 	.byte	0x04, 0x39
        /*00fe*/ 	.short	(.L_47 - .L_46)


	//   ....[0]....
.L_46:
        /*0100*/ 	.word	0x000005f0
        /*0104*/ 	.word	0x000000ff
        /*0108*/ 	.word	0x00000000
        /*010c*/ 	.short	0x0100
        /*010e*/ 	.byte	0x08
	.zero		1


	//   ....[1]....
        /*0110*/ 	.word	0x00000600
        /*0114*/ 	.word	0x000000ff
        /*0118*/ 	.word	0x00000028
        /*011c*/ 	.short	0x0100
        /*011e*/ 	.byte	0x08
	.zero		1


	//   ....[2]....
        /*0120*/ 	.word	0x00000610
        /*0124*/ 	.word	0x000000ff
        /*0128*/ 	.word	0x00000008
        /*012c*/ 	.short	0x0100
        /*012e*/ 	.byte	0x08
	.zero		1


	//   ....[3]....
        /*0130*/ 	.word	0x00000620
        /*0134*/ 	.word	0x000000ff
        /*0138*/ 	.word	0x00000030
        /*013c*/ 	.short	0x0100
        /*013e*/ 	.byte	0x08
	.zero		1


	//   ....[4]....
        /*0140*/ 	.word	0x00000630
        /*0144*/ 	.word	0x000000ff
        /*0148*/ 	.word	0x00000010
        /*014c*/ 	.short	0x0100
        /*014e*/ 	.byte	0x08
	.zero		1


	//   ....[5]....
        /*0150*/ 	.word	0x00000640
        /*0154*/ 	.word	0x000000ff
        /*0158*/ 	.word	0x00000038
        /*015c*/ 	.short	0x0100
        /*015e*/ 	.byte	0x08
	.zero		1


	//   ....[6]....
        /*0160*/ 	.word	0x00000650
        /*0164*/ 	.word	0x000000ff
        /*0168*/ 	.word	0x00000018
        /*016c*/ 	.short	0x0100
        /*016e*/ 	.byte	0x08
	.zero		1


	//   ....[7]....
        /*0170*/ 	.word	0x00000660
        /*0174*/ 	.word	0x000000ff
        /*0178*/ 	.word	0x00000040
        /*017c*/ 	.short	0x0100
        /*017e*/ 	.byte	0x08
	.zero		1


	//   ....[8]....
        /*0180*/ 	.word	0x00000670
        /*0184*/ 	.word	0x000000ff
        /*0188*/ 	.word	0x00000020
        /*018c*/ 	.short	0x0100
        /*018e*/ 	.byte	0x08
	.zero		1


	//   ....[9]....
        /*0190*/ 	.word	0x00000680
        /*0194*/ 	.word	0x000000ff
        /*0198*/ 	.word	0x00000048
        /*019c*/ 	.short	0x0100
        /*019e*/ 	.byte	0x08
	.zero		1


	//   ....[10]....
        /*01a0*/ 	.word	0x000007a0
        /*01a4*/ 	.word	0x000000ff
        /*01a8*/ 	.word	0x00000050
        /*01ac*/ 	.short	0x0100
        /*01ae*/ 	.byte	0x09
	.zero		1


	//   ....[11]....
        /*01b0*/ 	.word	0x000007b0
        /*01b4*/ 	.word	0x000000ff
        /*01b8*/ 	.word	0x00000068
        /*01bc*/ 	.short	0x0100
        /*01be*/ 	.byte	0x09
	.zero		1


	//   ....[12]....
        /*01c0*/ 	.word	0x000007c0
        /*01c4*/ 	.word	0x000000ff
        /*01c8*/ 	.word	0x00000058
        /*01cc*/ 	.short	0x0100
        /*01ce*/ 	.byte	0x09
	.zero		1


	//   ....[13]....
        /*01d0*/ 	.word	0x000007d0
        /*01d4*/ 	.word	0x000000ff
        /*01d8*/ 	.word	0x00000070
        /*01dc*/ 	.short	0x0100
        /*01de*/ 	.byte	0x09
	.zero		1


	//   ....[14]....
        /*01e0*/ 	.word	0x000007e0
        /*01e4*/ 	.word	0x000000ff
        /*01e8*/ 	.word	0x00000060
        /*01ec*/ 	.short	0x0100
        /*01ee*/ 	.byte	0x09
	.zero		1


	//   ....[15]....
        /*01f0*/ 	.word	0x000007f0
        /*01f4*/ 	.word	0x000000ff
        /*01f8*/ 	.word	0x00000078
        /*01fc*/ 	.short	0x0100
        /*01fe*/ 	.byte	0x09
	.zero		1


	//   ....[16]....
        /*0200*/ 	.word	0x000008d0
        /*0204*/ 	.word	0x000000ff
        /*0208*/ 	.word	0x00000080
        /*020c*/ 	.short	0x0100
        /*020e*/ 	.byte	0x08
	.zero		1


	//   ....[17]....
        /*0210*/ 	.word	0x000008e0
        /*0214*/ 	.word	0x000000ff
        /*0218*/ 	.word	0x00000088
        /*021c*/ 	.short	0x0100
        /*021e*/ 	.byte	0x08
	.zero		1


	//   ....[18]....
        /*0220*/ 	.word	0x00000a10
        /*0224*/ 	.word	0x000000ff
        /*0228*/ 	.word	0x00000090
        /*022c*/ 	.short	0x0100
        /*022e*/ 	.byte	0x08
	.zero		1


	//   ....[19]....
        /*0230*/ 	.word	0x00000a20
        /*0234*/ 	.word	0x000000ff
        /*0238*/ 	.word	0x000000a0
        /*023c*/ 	.short	0x0100
        /*023e*/ 	.byte	0x08
	.zero		1


	//   ....[20]....
        /*0240*/ 	.word	0x00000a30
        /*0244*/ 	.word	0x000000ff
        /*0248*/ 	.word	0x00000098
        /*024c*/ 	.short	0x0100
        /*024e*/ 	.byte	0x08
	.zero		1


	//   ....[21]....
        /*0250*/ 	.word	0x00000a40
        /*0254*/ 	.word	0x000000ff
        /*0258*/ 	.word	0x000000a8
        /*025c*/ 	.short	0x0100
        /*025e*/ 	.byte	0x08
	.zero		1


	//   ....[22]....
        /*0260*/ 	.word	0x00000b60
        /*0264*/ 	.word	0x000000ff
        /*0268*/ 	.word	0x000000b0
        /*026c*/ 	.short	0x0100
        /*026e*/ 	.byte	0x09
	.zero		1


	//   ....[23]....
        /*0270*/ 	.word	0x00000b70
        /*0274*/ 	.word	0x000000ff
        /*0278*/ 	.word	0x000000d0
        /*027c*/ 	.short	0x0100
        /*027e*/ 	.byte	0x09
	.zero		1


	//   ....[24]....
        /*0280*/ 	.word	0x00000b80
        /*0284*/ 	.word	0x000000ff
        /*0288*/ 	.word	0x000000b8
        /*028c*/ 	.short	0x0100
        /*028e*/ 	.byte	0x09
	.zero		1


	//   ....[25]....
        /*0290*/ 	.word	0x00000b90
        /*0294*/ 	.word	0x000000ff
        /*0298*/ 	.word	0x000000d8
        /*029c*/ 	.short	0x0100
        /*029e*/ 	.byte	0x09
	.zero		1


	//   ....[26]....
        /*02a0*/ 	.word	0x00000ba0
        /*02a4*/ 	.word	0x000000ff
        /*02a8*/ 	.word	0x000000c0
        /*02ac*/ 	.short	0x0100
        /*02ae*/ 	.byte	0x09
	.zero		1


	//   ....[27]....
        /*02b0*/ 	.word	0x00000bb0
        /*02b4*/ 	.word	0x000000ff
        /*02b8*/ 	.word	0x000000e0
        /*02bc*/ 	.short	0x0100
        /*02be*/ 	.byte	0x09
	.zero		1


	//   ....[28]....
        /*02c0*/ 	.word	0x00000bc0
        /*02c4*/ 	.word	0x000000ff
        /*02c8*/ 	.word	0x000000c8
        /*02cc*/ 	.short	0x0100
        /*02ce*/ 	.byte	0x09
	.zero		1


	//   ....[29]....
        /*02d0*/ 	.word	0x00000bd0
        /*02d4*/ 	.word	0x000000ff
        /*02d8*/ 	.word	0x000000e8
        /*02dc*/ 	.short	0x0100
        /*02de*/ 	.byte	0x09
	.zero		1


	//   ....[30]....
        /*02e0*/ 	.word	0x00000cc0
        /*02e4*/ 	.word	0x000000ff
        /*02e8*/ 	.word	0x000000f0
        /*02ec*/ 	.short	0x0100
        /*02ee*/ 	.byte	0x08
	.zero		1


	//   ....[31]....
        /*02f0*/ 	.word	0x00000cd0
        /*02f4*/ 	.word	0x000000ff
        /*02f8*/ 	.word	0x00000100
        /*02fc*/ 	.short	0x0100
        /*02fe*/ 	.byte	0x08
	.zero		1


	//   ....[32]....
        /*0300*/ 	.word	0x00000ce0
        /*0304*/ 	.word	0x000000ff
        /*0308*/ 	.word	0x000000f8
        /*030c*/ 	.short	0x0100
        /*030e*/ 	.byte	0x08
	.zero		1


	//   ....[33]....
        /*0310*/ 	.word	0x00000cf0
        /*0314*/ 	.word	0x000000ff
        /*0318*/ 	.word	0x00000108
        /*031c*/ 	.short	0x0100
        /*031e*/ 	.byte	0x08
	.zero		1


	//   ....[34]....
        /*0320*/ 	.word	0x00000de0
        /*0324*/ 	.word	0x000000ff
        /*0328*/ 	.word	0x00000110
        /*032c*/ 	.short	0x0100
        /*032e*/ 	.byte	0x06
	.zero		1


	//   ....[35]....
        /*0330*/ 	.word	0x000017f0
        /*0334*/ 	.word	0x00000002
        /*0338*/ 	.word	0x00000100
        /*033c*/ 	.short	0x010a
        /*033e*/ 	.byte	0xff
	.zero		1


	//   ....[36]....
        /*0340*/ 	.word	0x00001820
        /*0344*/ 	.word	0x00000002
        /*0348*/ 	.word	0x000000f0
        /*034c*/ 	.short	0x0101
        /*034e*/ 	.byte	0xff
	.zero		1


	//   ....[37]....
        /*0350*/ 	.word	0x000018f0
        /*0354*/ 	.word	0x000000ff
        /*0358*/ 	.word	0x00000028
        /*035c*/ 	.short	0x010a
        /*035e*/ 	.byte	0x08
	.zero		1


	//   ....[38]....
        /*0360*/ 	.word	0x000019f0
        /*0364*/ 	.word	0x000000ff
        /*0368*/ 	.word	0x00000028
        /*036c*/ 	.short	0x010a
        /*036e*/ 	.byte	0x21
	.zero		1


	//   ....[39]....
        /*0370*/ 	.word	0x00001ba0
        /*0374*/ 	.word	0x000000ff
        /*0378*/ 	.word	0x00000028
        /*037c*/ 	.short	0x010a
        /*037e*/ 	.byte	0x08
	.zero		1


	//   ....[40]....
        /*0380*/ 	.word	0x00001ca0
        /*0384*/ 	.word	0x000000ff
        /*0388*/ 	.word	0x00000088
        /*038c*/ 	.short	0x0101
        /*038e*/ 	.byte	0x04
	.zero		1


	//   ....[41]....
        /*0390*/ 	.word	0x00001cc0
        /*0394*/ 	.word	0x000000ff
        /*0398*/ 	.word	0x00000028
        /*039c*/ 	.short	0x010a
        /*039e*/ 	.byte	0x08
	.zero		1


	//   ....[42]....
        /*03a0*/ 	.word	0x00001d40
        /*03a4*/ 	.word	0x000000ff
        /*03a8*/ 	.word	0x00000028
        /*03ac*/ 	.short	0x010a
        /*03ae*/ 	.byte	0x11
	.zero		1


	//   ....[43]....
        /*03b0*/ 	.word	0x00001ed0
        /*03b4*/ 	.word	0x000000ff
        /*03b8*/ 	.word	0x00000028
        /*03bc*/ 	.short	0x010a
        /*03be*/ 	.byte	0x08
	.zero		1


	//   ....[44]....
        /*03c0*/ 	.word	0x00002020
        /*03c4*/ 	.word	0x00000002
        /*03c8*/ 	.word	0x00000090
        /*03cc*/ 	.short	0x010a
        /*03ce*/ 	.byte	0xff
	.zero		1


	//   ....[45]....
        /*03d0*/ 	.word	0x000020e0
        /*03d4*/ 	.word	0x00000002
        /*03d8*/ 	.word	0x00000000
        /*03dc*/ 	.short	0x0101
        /*03de*/ 	.byte	0xff
	.zero		1


	//   ....[46]....
        /*03e0*/ 	.word	0x00002640
        /*03e4*/ 	.word	0x000000ff
        /*03e8*/ 	.word	0x00000000
        /*03ec*/ 	.short	0x010a
        /*03ee*/ 	.byte	0x05
	.zero		1


	//   ....[47]....
        /*03f0*/ 	.word	0x000026d0
        /*03f4*/ 	.word	0x000000ff
        /*03f8*/ 	.word	0x00000000
        /*03fc*/ 	.short	0x010a
        /*03fe*/ 	.byte	0x05
	.zero		1


	//   ....[48]....
        /*0400*/ 	.word	0x00002760
        /*0404*/ 	.word	0x000000ff
        /*0408*/ 	.word	0x00000000
        /*040c*/ 	.short	0x010a
        /*040e*/ 	.byte	0x05
	.zero		1


	//   ....[49]....
        /*0410*/ 	.word	0x000027f0
        /*0414*/ 	.word	0x000000ff
        /*0418*/ 	.word	0x00000000
        /*041c*/ 	.short	0x010a
        /*041e*/ 	.byte	0x05
	.zero		1


	//   ....[50]....
        /*0420*/ 	.word	0x00002890
        /*0424*/ 	.word	0x00000000
        /*0428*/ 	.word	0x00000000
        /*042c*/ 	.short	0x010a
        /*042e*/ 	.byte	0xff
	.zero		1


	//   ....[51]....
        /*0430*/ 	.word	0x000029c0
        /*0434*/ 	.word	0x00000000
        /*0438*/ 	.word	0x000000f0
        /*043c*/ 	.short	0x010a
        /*043e*/ 	.byte	0xff
	.zero		1


	//   ....[52]....
        /*0440*/ 	.word	0x00002a30
        /*0444*/ 	.word	0x00000000
        /*0448*/ 	.word	0x00000000
        /*044c*/ 	.short	0x0101
        /*044e*/ 	.byte	0xff
	.zero		1


	//   ....[53]....
        /*0450*/ 	.word	0x00002a50
        /*0454*/ 	.word	0x000000ff
        /*0458*/ 	.word	0x000000a0
        /*045c*/ 	.short	0x010a
        /*045e*/ 	.byte	0x05
	.zero		1


	//   ....[54]....
        /*0460*/ 	.word	0x00002b70
        /*0464*/ 	.word	0x00000000
        /*0468*/ 	.word	0x00000090
        /*046c*/ 	.short	0x010a
        /*046e*/ 	.byte	0xff
	.zero		1


	//   ....[55]....
        /*0470*/ 	.word	0x00002c70
        /*0474*/ 	.word	0x00000000
        /*0478*/ 	.word	0x00000000
        /*047c*/ 	.short	0x0101
        /*047e*/ 	.byte	0xff
	.zero		1


	//   ....[56]....
        /*0480*/ 	.word	0x00002d00
        /*0484*/ 	.word	0x000000ff
        /*0488*/ 	.word	0x000000a0
        /*048c*/ 	.short	0x0106
        /*048e*/ 	.byte	0x05
	.zero		1


	//   ....[57]....
        /*0490*/ 	.word	0x00002d20
        /*0494*/ 	.word	0x000000ff
        /*0498*/ 	.word	0x000000a0
        /*049c*/ 	.short	0x010a
        /*049e*/ 	.byte	0x05
	.zero		1


	//   ....[58]....
        /*04a0*/ 	.word	0x00002db0
        /*04a4*/ 	.word	0x000000ff
        /*04a8*/ 	.word	0x000000a0
        /*04ac*/ 	.short	0x0106
        /*04ae*/ 	.byte	0x04
	.zero		1


	//   ....[59]....
        /*04b0*/ 	.word	0x00002df0
        /*04b4*/ 	.word	0x00000000
        /*04b8*/ 	.word	0x000000a0
        /*04bc*/ 	.short	0x010a
        /*04be*/ 	.byte	0xff
	.zero		1


	//   ....[60]....
        /*04c0*/ 	.word	0x00003030
        /*04c4*/ 	.word	0x000000ff
        /*04c8*/ 	.word	0x00000008
        /*04cc*/ 	.short	0x010a
        /*04ce*/ 	.byte	0x06
	.zero		1


	//   ....[61]....
        /*04d0*/ 	.word	0x00003050
        /*04d4*/ 	.word	0x000000ff
        /*04d8*/ 	.word	0x00000008
        /*04dc*/ 	.short	0x010a
        /*04de*/ 	.byte	0x06
	.zero		1


	//   ....[62]....
        /*04e0*/ 	.word	0x000031e0
        /*04e4*/ 	.word	0x000000ff
        /*04e8*/ 	.word	0x00000008
        /*04ec*/ 	.short	0x010a
        /*04ee*/ 	.byte	0x06
	.zero		1


	//   ....[63]....
        /*04f0*/ 	.word	0x00003200
        /*04f4*/ 	.word	0x000000ff
        /*04f8*/ 	.word	0x00000008
        /*04fc*/ 	.short	0x010a
        /*04fe*/ 	.byte	0x06
	.zero		1


	//   ....[64]....
        /*0500*/ 	.word	0x000032c0
        /*0504*/ 	.word	0x000000ff
        /*0508*/ 	.word	0x00000000
        /*050c*/ 	.short	0x0101
        /*050e*/ 	.byte	0x07
	.zero		1


	//   ....[65]....
        /*0510*/ 	.word	0x000035c0
        /*0514*/ 	.word	0x00000000
        /*0518*/ 	.word	0x00000090
        /*051c*/ 	.short	0x010a
        /*051e*/ 	.byte	0xff
	.zero		1


	//   ....[66]....
        /*0520*/ 	.word	0x00003680
        /*0524*/ 	.word	0x00000000
        /*0528*/ 	.word	0x00000000
        /*052c*/ 	.short	0x0101
        /*052e*/ 	.byte	0xff
	.zero		1


	//   ....[67]....
        /*0530*/ 	.word	0x00003740
        /*0534*/ 	.word	0x000000ff
        /*0538*/ 	.word	0x00000000
        /*053c*/ 	.short	0x010a
        /*053e*/ 	.byte	0x06
	.zero		1


	//   ....[68]....
        /*0540*/ 	.word	0x00003750
        /*0544*/ 	.word	0x000000ff
        /*0548*/ 	.word	0x000000d0
        /*054c*/ 	.short	0x010a
        /*054e*/ 	.byte	0x0a
	.zero		1


	//   ....[69]....
        /*0550*/ 	.word	0x00003800
        /*0554*/ 	.word	0x000000ff
        /*0558*/ 	.word	0x00000000
        /*055c*/ 	.short	0x010a
        /*055e*/ 	.byte	0x09
	.zero		1


	//   ....[70]....
        /*0560*/ 	.word	0x00003940
        /*0564*/ 	.word	0x000000ff
        /*0568*/ 	.word	0x00000000
        /*056c*/ 	.short	0x010a
        /*056e*/ 	.byte	0x06
	.zero		1


	//   ....[71]....
        /*0570*/ 	.word	0x00003b90
        /*0574*/ 	.word	0x000000ff
        /*0578*/ 	.word	0x00000000
        /*057c*/ 	.short	0x010a
        /*057e*/ 	.byte	0x07
	.zero		1


	//   ....[72]....
        /*0580*/ 	.word	0x00003c20
        /*0584*/ 	.word	0x000000ff
        /*0588*/ 	.word	0x00000000
        /*058c*/ 	.short	0x010a
        /*058e*/ 	.byte	0x07
	.zero		1


	//   ....[73]....
        /*0590*/ 	.word	0x00003cb0
        /*0594*/ 	.word	0x000000ff
        /*0598*/ 	.word	0x00000000
        /*059c*/ 	.short	0x010a
        /*059e*/ 	.byte	0x07
	.zero		1


	//   ....[74]....
        /*05a0*/ 	.word	0x00003d50
        /*05a4*/ 	.word	0x00000000
        /*05a8*/ 	.word	0x00000000
        /*05ac*/ 	.short	0x010a
        /*05ae*/ 	.byte	0xff
	.zero		1


	//   ....[75]....
        /*05b0*/ 	.word	0x00003d90
        /*05b4*/ 	.word	0x00000000
        /*05b8*/ 	.word	0x00000000
        /*05bc*/ 	.short	0x010a
        /*05be*/ 	.byte	0xff
	.zero		1


	//   ....[76]....
        /*05c0*/ 	.word	0x00003e00
        /*05c4*/ 	.word	0x000000ff
        /*05c8*/ 	.word	0x00000000
        /*05cc*/ 	.short	0x0101
        /*05ce*/ 	.byte	0x05
	.zero		1


	//   ....[77]....
        /*05d0*/ 	.word	0x00003e40
        /*05d4*/ 	.word	0x000000ff
        /*05d8*/ 	.word	0x00000110
        /*05dc*/ 	.short	0x010a
        /*05de*/ 	.byte	0x08
	.zero		1


	//   ....[78]....
        /*05e0*/ 	.word	0x00003e90
        /*05e4*/ 	.word	0x000000ff
        /*05e8*/ 	.word	0x00000000
        /*05ec*/ 	.short	0x0101
        /*05ee*/ 	.byte	0x05
	.zero		1


	//   ....[79]....
        /*05f0*/ 	.word	0x000042a0
        /*05f4*/ 	.word	0x00000000
        /*05f8*/ 	.word	0x00000090
        /*05fc*/ 	.short	0x010a
        /*05fe*/ 	.byte	0xff
	.zero		1


	//   ....[80]....
        /*0600*/ 	.word	0x00004360
        /*0604*/ 	.word	0x00000000
        /*0608*/ 	.word	0x00000000
        /*060c*/ 	.short	0x0101
        /*060e*/ 	.byte	0xff
	.zero		1


	//   ....[81]....
        /*0610*/ 	.word	0x00004680
        /*0614*/ 	.word	0x000000ff
        /*0618*/ 	.word	0x00000088
        /*061c*/ 	.short	0x010a
        /*061e*/ 	.byte	0x06
	.zero		1


	//   ....[82]....
        /*0620*/ 	.word	0x000048a0
        /*0624*/ 	.word	0x000000ff
        /*0628*/ 	.word	0x00000068
        /*062c*/ 	.short	0x010a
        /*062e*/ 	.byte	0x0f
	.zero		1


	//   ....[83]....
        /*0630*/ 	.word	0x00004aa0
        /*0634*/ 	.word	0x000000ff
        /*0638*/ 	.word	0x00000050
        /*063c*/ 	.short	0x010b
        /*063e*/ 	.byte	0x0f
	.zero		1


	//   ....[84]....
        /*0640*/ 	.word	0x00004af0
        /*0644*/ 	.word	0x000000ff
        /*0648*/ 	.word	0x00000000
        /*064c*/ 	.short	0x0101
        /*064e*/ 	.byte	0x10
	.zero		1


	//   ....[85]....
        /*0650*/ 	.word	0x00004b30
        /*0654*/ 	.word	0x000000ff
        /*0658*/ 	.word	0x00000068
        /*065c*/ 	.short	0x010a
        /*065e*/ 	.byte	0x0d
	.zero		1


	//   ....[86]....
        /*0660*/ 	.word	0x00004d70
        /*0664*/ 	.word	0x000000ff
        /*0668*/ 	.word	0x00000050
        /*066c*/ 	.short	0x010b
        /*066e*/ 	.byte	0x0d
	.zero		1


	//   ....[87]....
        /*0670*/ 	.word	0x00004de0
        /*0674*/ 	.word	0x000000ff
        /*0678*/ 	.word	0x00000000
        /*067c*/ 	.short	0x0101
        /*067e*/ 	.byte	0x0f
	.zero		1


	//   ....[88]....
        /*0680*/ 	.word	0x00004e30
        /*0684*/ 	.word	0x000000ff
        /*0688*/ 	.word	0x00000000
        /*068c*/ 	.short	0x010a
        /*068e*/ 	.byte	0x04
	.zero		1


	//   ....[89]....
        /*0690*/ 	.word	0x00004ec0
        /*0694*/ 	.word	0x000000ff
        /*0698*/ 	.word	0x00000000
        /*069c*/ 	.short	0x010a
        /*069e*/ 	.byte	0x04
	.zero		1


	//   ....[90]....
        /*06a0*/ 	.word	0x00004f60
        /*06a4*/ 	.word	0x00000000
        /*06a8*/ 	.word	0x00000000
        /*06ac*/ 	.short	0x010a
        /*06ae*/ 	.byte	0xff
	.zero		1


	//   ....[91]....
        /*06b0*/ 	.word	0x000052a0
        /*06b4*/ 	.word	0x00000000
        /*06b8*/ 	.word	0x00000090
        /*06bc*/ 	.short	0x010a
        /*06be*/ 	.byte	0xff
	.zero		1


	//   ....[92]....
        /*06c0*/ 	.word	0x000053b0
        /*06c4*/ 	.word	0x00000000
        /*06c8*/ 	.word	0x00000000
        /*06cc*/ 	.short	0x0101
        /*06ce*/ 	.byte	0xff
	.zero		1


	//   ....[93]....
        /*06d0*/ 	.word	0x00005e50
        /*06d4*/ 	.word	0x00000000
        /*06d8*/ 	.word	0x00000050
        /*06dc*/ 	.short	0x010a
        /*06de*/ 	.byte	0xff
	.zero		1


	//   ....[94]....
        /*06e0*/ 	.word	0x00005ec0
        /*06e4*/ 	.word	0x0000006a
        /*06e8*/ 	.word	0x000000b0
        /*06ec*/ 	.short	0x010a
        /*06ee*/ 	.byte	0xff
	.zero		1


	//   ....[95]....
        /*06f0*/ 	.word	0x00005fb0
        /*06f4*/ 	.word	0x00000000
        /*06f8*/ 	.word	0x00000050
        /*06fc*/ 	.short	0x010a
        /*06fe*/ 	.byte	0xff
	.zero		1


	//   ....[96]....
        /*0700*/ 	.word	0x000060e0
        /*0704*/ 	.word	0x0000006a
        /*0708*/ 	.word	0x000000b0
        /*070c*/ 	.short	0x010a
        /*070e*/ 	.byte	0xff
	.zero		1


	//   ....[97]....
        /*0710*/ 	.word	0x00006bf0
        /*0714*/ 	.word	0x00000000
        /*0718*/ 	.word	0x00000000
        /*071c*/ 	.short	0x0101
        /*071e*/ 	.byte	0xff
	.zero		1


	//   ....[98]....
        /*0720*/ 	.word	0x00006c00
        /*0724*/ 	.word	0x00000002
        /*0728*/ 	.word	0x00000050
        /*072c*/ 	.short	0x010a
        /*072e*/ 	.byte	0xff
	.zero		1


	//   ....[99]....
        /*0730*/ 	.word	0x00006cd0
        /*0734*/ 	.word	0x00000002
        /*0738*/ 	.word	0x00000050
        /*073c*/ 	.short	0x010a
        /*073e*/ 	.byte	0xff
	.zero		1


	//   ....[100]....
        /*0740*/ 	.word	0x00006fd0
        /*0744*/ 	.word	0x0000006a
        /*0748*/ 	.word	0x00000000
        /*074c*/ 	.short	0x0101
        /*074e*/ 	.byte	0xff
	.zero		1


	//   ....[101]....
        /*0750*/ 	.word	0x00007960
        /*0754*/ 	.word	0x00000000
        /*0758*/ 	.word	0x00000000
        /*075c*/ 	.short	0x0101
        /*075e*/ 	.byte	0xff
	.zero		1


	//   ....[102]....
        /*0760*/ 	.word	0x00007bd0
        /*0764*/ 	.word	0x000000ff
        /*0768*/ 	.word	0x00000000
        /*076c*/ 	.short	0x0101
        /*076e*/ 	.byte	0x04
	.zero		1


	//   ....[103]....
        /*0770*/ 	.word	0x00007bf0
        /*0774*/ 	.word	0x00000002
        /*0778*/ 	.word	0x00000100
        /*077c*/ 	.short	0x010a
        /*077e*/ 	.byte	0xff
	.zero		1


	//   ....[104]....
        /*0780*/ 	.word	0x00007c50
        /*0784*/ 	.word	0x00000002
        /*0788*/ 	.word	0x00000028
        /*078c*/ 	.short	0x010a
        /*078e*/ 	.byte	0xff
	.zero		1


	//   ....[105]....
        /*0790*/ 	.word	0x00007cb0
        /*0794*/ 	.word	0x00000002
        /*0798*/ 	.word	0x00000028
        /*079c*/ 	.short	0x010a
        /*079e*/ 	.byte	0xff
	.zero		1


	//   ....[106]....
        /*07a0*/ 	.word	0x00007d00
        /*07a4*/ 	.word	0x00000002
        /*07a8*/ 	.word	0x00000090
        /*07ac*/ 	.short	0x010a
        /*07ae*/ 	.byte	0xff
	.zero		1


	//   ....[107]....
        /*07b0*/ 	.word	0x00007d60
        /*07b4*/ 	.word	0x00000000
        /*07b8*/ 	.word	0x00000000
        /*07bc*/ 	.short	0x010a
        /*07be*/ 	.byte	0xff
	.zero		1


	//   ....[108]....
        /*07c0*/ 	.word	0x00007dc0
        /*07c4*/ 	.word	0x00000000
        /*07c8*/ 	.word	0x00000000
        /*07cc*/ 	.short	0x010a
        /*07ce*/ 	.byte	0xff
	.zero		1


	//   ....[109]....
        /*07d0*/ 	.word	0x00007e20
        /*07d4*/ 	.word	0x00000000
        /*07d8*/ 	.word	0x00000000
        /*07dc*/ 	.short	0x010a
        /*07de*/ 	.byte	0xff
	.zero		1


	//   ....[110]....
        /*07e0*/ 	.word	0x00007e80
        /*07e4*/ 	.word	0x00000000
        /*07e8*/ 	.word	0x00000000
        /*07ec*/ 	.short	0x010a
        /*07ee*/ 	.byte	0xff
	.zero		1


	//   ....[111]....
        /*07f0*/ 	.word	0x00007ed0
        /*07f4*/ 	.word	0x00000000
        /*07f8*/ 	.word	0x000000f0
        /*07fc*/ 	.short	0x010a
        /*07fe*/ 	.byte	0xff
	.zero		1


	//   ....[112]....
        /*0800*/ 	.word	0x00007f30
        /*0804*/ 	.word	0x00000000
        /*0808*/ 	.word	0x000000a0
        /*080c*/ 	.short	0x010a
        /*080e*/ 	.byte	0xff
	.zero		1


	//   ....[113]....
        /*0810*/ 	.word	0x00007f80
        /*0814*/ 	.word	0x00000000
        /*0818*/ 	.word	0x00000090
        /*081c*/ 	.short	0x010a
        /*081e*/ 	.byte	0xff
	.zero		1


	//   ....[114]....
        /*0820*/ 	.word	0x00007fe0
        /*0824*/ 	.word	0x00000000
        /*0828*/ 	.word	0x000000a0
        /*082c*/ 	.short	0x010a
        /*082e*/ 	.byte	0xff
	.zero		1


	//   ....[115]....
        /*0830*/ 	.word	0x00008040
        /*0834*/ 	.word	0x00000004
        /*0838*/ 	.word	0x00000008
        /*083c*/ 	.short	0x010a
        /*083e*/ 	.byte	0xff
	.zero		1


	//   ....[116]....
        /*0840*/ 	.word	0x00008120
        /*0844*/ 	.word	0x00000002
        /*0848*/ 	.word	0x00000008
        /*084c*/ 	.short	0x010a
        /*084e*/ 	.byte	0xff
	.zero		1


	//   ....[117]....
        /*0850*/ 	.word	0x00008170
        /*0854*/ 	.word	0x00000000
        /*0858*/ 	.word	0x00000090
        /*085c*/ 	.short	0x010a
        /*085e*/ 	.byte	0xff
	.zero		1


	//   ....[118]....
        /*0860*/ 	.word	0x000081d0
        /*0864*/ 	.word	0x00000000
        /*0868*/ 	.word	0x000000d0
        /*086c*/ 	.short	0x010a
        /*086e*/ 	.byte	0xff
	.zero		1


	//   ....[119]....
        /*0870*/ 	.word	0x00008230
        /*0874*/ 	.word	0x00000000
        /*0878*/ 	.word	0x00000000
        /*087c*/ 	.short	0x010a
        /*087e*/ 	.byte	0xff
	.zero		1


	//   ....[120]....
        /*0880*/ 	.word	0x00008290
        /*0884*/ 	.word	0x00000000
        /*0888*/ 	.word	0x00000000
        /*088c*/ 	.short	0x010a
        /*088e*/ 	.byte	0xff
	.zero		1


	//   ....[121]....
        /*0890*/ 	.word	0x000082f0
        /*0894*/ 	.word	0x00000000
        /*0898*/ 	.word	0x00000000
        /*089c*/ 	.short	0x010a
        /*089e*/ 	.byte	0xff
	.zero		1


	//   ....[122]....
        /*08a0*/ 	.word	0x00008350
        /*08a4*/ 	.word	0x00000000
        /*08a8*/ 	.word	0x00000000
        /*08ac*/ 	.short	0x010a
        /*08ae*/ 	.byte	0xff
	.zero		1


	//   ....[123]....
        /*08b0*/ 	.word	0x000083b0
        /*08b4*/ 	.word	0x00000000
        /*08b8*/ 	.word	0x00000110
        /*08bc*/ 	.short	0x010a
        /*08be*/ 	.byte	0xff
	.zero		1


	//   ....[124]....
        /*08c0*/ 	.word	0x00008400
        /*08c4*/ 	.word	0x00000000
        /*08c8*/ 	.word	0x00000090
        /*08cc*/ 	.short	0x010a
        /*08ce*/ 	.byte	0xff
	.zero		1


	//   ....[125]....
        /*08d0*/ 	.word	0x00008460
        /*08d4*/ 	.word	0x00000000
        /*08d8*/ 	.word	0x00000088
        /*08dc*/ 	.short	0x010a
        /*08de*/ 	.byte	0xff
	.zero		1


	//   ....[126]....
        /*08e0*/ 	.word	0x000084c0
        /*08e4*/ 	.word	0x00000000
        /*08e8*/ 	.word	0x00000068
        /*08ec*/ 	.short	0x010a
        /*08ee*/ 	.byte	0xff
	.zero		1


	//   ....[127]....
        /*08f0*/ 	.word	0x00008520
        /*08f4*/ 	.word	0x00000000
        /*08f8*/ 	.word	0x00000068
        /*08fc*/ 	.short	0x010a
        /*08fe*/ 	.byte	0xff
	.zero		1


	//   ....[128]....
        /*0900*/ 	.word	0x00008580
        /*0904*/ 	.word	0x00000000
        /*0908*/ 	.word	0x00000000
        /*090c*/ 	.short	0x010a
        /*090e*/ 	.byte	0xff
	.zero		1


	//   ....[129]....
        /*0910*/ 	.word	0x000085e0
        /*0914*/ 	.word	0x00000000
        /*0918*/ 	.word	0x00000000
        /*091c*/ 	.short	0x010a
        /*091e*/ 	.byte	0xff
	.zero		1


	//   ....[130]....
        /*0920*/ 	.word	0x00008630
        /*0924*/ 	.word	0x00000000
        /*0928*/ 	.word	0x00000090
        /*092c*/ 	.short	0x010a
        /*092e*/ 	.byte	0xff
	.zero		1


	//   ....[131]....
        /*0930*/ 	.word	0x00008680
        /*0934*/ 	.word	0x00000000
        /*0938*/ 	.word	0x00000050
        /*093c*/ 	.short	0x010a
        /*093e*/ 	.byte	0xff
	.zero		1


	//   ....[132]....
        /*0940*/ 	.word	0x000086d0
        /*0944*/ 	.word	0x0000006a
        /*0948*/ 	.word	0x000000b0
        /*094c*/ 	.short	0x010a
        /*094e*/ 	.byte	0xff
	.zero		1


	//   ....[133]....
        /*0950*/ 	.word	0x00008720
        /*0954*/ 	.word	0x00000002
        /*0958*/ 	.word	0x00000050
        /*095c*/ 	.short	0x010a
        /*095e*/ 	.byte	0xff
	.zero		1


	//----- nvinfo : EIATTR_NUM_MBARRIERS
	.align		4
.L_47:
        /*0960*/ 	.byte	0x03, 0x38
        /*0962*/ 	.short	0x0023


	//----- nvinfo : EIATTR_EXIT_INSTR_OFFSETS
	.align		4
        /*0964*/ 	.byte	0x04, 0x1c
        /*0966*/ 	.short	(.L_49 - .L_48)


	//   ....[0]....
.L_48:
        /*0968*/ 	.word	0x000028c0


	//   ....[1]....
        /*096c*/ 	.word	0x00002dc0


	//   ....[2]....
        /*0970*/ 	.word	0x00002e20


	//   ....[3]....
        /*0974*/ 	.word	0x000040c0


	//   ....[4]....
        /*0978*/ 	.word	0x00004f90


	//   ....[5]....
        /*097c*/ 	.word	0x00004fd0


	//   ....[6]....
        /*0980*/ 	.word	0x00007ac0


	//   ....[7]....
        /*0984*/ 	.word	0x00007b40


	//   ....[8]....
        /*0988*/ 	.word	0x00007b70


	//   ....[9]....
        /*098c*/ 	.word	0x00007be0


	//----- nvinfo : EIATTR_MAX_THREADS
	.align		4
.L_49:
        /*0990*/ 	.byte	0x04, 0x05
        /*0992*/ 	.short	(.L_51 - .L_50)
.L_50:
        /*0994*/ 	.word	0x00000100
        /*0998*/ 	.word	0x00000001
        /*099c*/ 	.word	0x00000001


	//----- nvinfo : EIATTR_CRS_STACK_SIZE
	.align		4
.L_51:
        /*09a0*/ 	.byte	0x04, 0x1e
        /*09a2*/ 	.short	(.L_53 - .L_52)
.L_52:
        /*09a4*/ 	.word	0x00000000


	//----- nvinfo : EIATTR_CBANK_PARAM_SIZE
	.align		4
.L_53:
        /*09a8*/ 	.byte	0x03, 0x19
        /*09aa*/ 	.short	0x0800


	//----- nvinfo : EIATTR_PARAM_CBANK
	.align		4
        /*09ac*/ 	.byte	0x04, 0x0a
        /*09ae*/ 	.short	(.L_55 - .L_54)
	.align		4
.L_54:
        /*09b0*/ 	.word	index@(.nv.constant0._ZN7cutlass13device_kernelINS_4gemm6kernel13GemmUniversalIN4cute5tupleIJiiiiEEENS1_10collective13CollectiveMmaINS1_35MainloopSm100TmaUmmaWarpSpecializedILi5ELi2ELi4ENS5_IJNS4_1CILi2EEENSA_ILi1EEESC_EEEEENS5_IJNSA_ILi256EEENSA_ILi64EEENSA_ILi32EEEEEENS_6half_tENS5_IJlSC_lEEESJ_SK_NS4_8TiledMMAINS4_8MMA_AtomIJNS4_26SM100_MMA_F16BF16_2x1SM_SSISJ_SJ_fLi256ELi64ELNS4_4UMMA5MajorE0ELSP_0ELNSO_7ScaleInE0ELSQ_0EEEEEENS4_6LayoutINS5_IJSC_SC_SC_EEENS5_IJNSA_ILi0EEESV_SV_EEEEENS5_IJNS4_10UnderscoreESY_SY_EEEEENS4_18SM100_TMA_2SM_LOADENS4_14ComposedLayoutINS4_7SwizzleILi2ELi4ELi3EEENS4_18smem_ptr_flag_bitsILi16EEENST_INS5_IJNSA_ILi8EEESH_EEENS5_IJSH_SC_EEEEEEEvNS4_8identityES11_S1B_vS1C_EENS_8epilogue10collective18CollectiveEpilogueINS1E_23Sm100TmaWarpSpecializedILi3ELi2ELi32ELb1ELb0EEEJNS5_IJNSA_ILi128EEESG_SH_EEENS5_IJNST_IS1J_SC_EENST_ISH_SC_EEEEESJ_SK_SJ_SK_NS1E_6fusion15FusionCallbacksIS1I_NS1O_17LinearCombinationISJ_fSJ_fLNS_15FloatRoundStyleE2EEES1K_S1N_JEEENS4_5SM1004TMEM4LOAD26SM100_TMEM_LOAD_32dp32b32xENS4_13SM90_TMA_LOADES1B_NS4_39AutoVectorizingCopyWithAssumedAlignmentILi128EEENS4_14SM90_TMA_STOREES1B_S20_S20_EEEvvEEEEvNT_6ParamsE)
        /*09b4*/ 	.short	0x0380
        /*09b6*/ 	.short	0x0800


	//----- nvinfo : EIATTR_SW_WAR
	.align		4
.L_55:
        /*09b8*/ 	.byte	0x04, 0x36
        /*09ba*/ 	.short	(.L_57 - .L_56)
.L_56:
        /*09bc*/ 	.word	0x00000008
.L_57:


//--------------------- .nv.callgraph             --------------------------
	.section	.nv.callgraph,"",@"SHT_CUDA_CALLGRAPH"
	.align	4
	.sectionentsize	8
	.align		4
        /*0000*/ 	.word	0x00000000
	.align		4
        /*0004*/ 	.word	0xffffffff
	.align		4
        /*0008*/ 	.word	index@(_ZN7cutlass13device_kernelINS_4gemm6kernel13GemmUniversalIN4cute5tupleIJiiiiEEENS1_10collective13CollectiveMmaINS1_35MainloopSm100TmaUmmaWarpSpecializedILi5ELi2ELi4ENS5_IJNS4_1CILi2EEENSA_ILi1EEESC_EEEEENS5_IJNSA_ILi256EEENSA_ILi64EEENSA_ILi32EEEEEENS_6half_tENS5_IJlSC_lEEESJ_SK_NS4_8TiledMMAINS4_8MMA_AtomIJNS4_26SM100_MMA_F16BF16_2x1SM_SSISJ_SJ_fLi256ELi64ELNS4_4UMMA5MajorE0ELSP_0ELNSO_7ScaleInE0ELSQ_0EEEEEENS4_6LayoutINS5_IJSC_SC_SC_EEENS5_IJNSA_ILi0EEESV_SV_EEEEENS5_IJNS4_10UnderscoreESY_SY_EEEEENS4_18SM100_TMA_2SM_LOADENS4_14ComposedLayoutINS4_7SwizzleILi2ELi4ELi3EEENS4_18smem_ptr_flag_bitsILi16EEENST_INS5_IJNSA_ILi8EEESH_EEENS5_IJSH_SC_EEEEEEEvNS4_8identityES11_S1B_vS1C_EENS_8epilogue10collective18CollectiveEpilogueINS1E_23Sm100TmaWarpSpecializedILi3ELi2ELi32ELb1ELb0EEEJNS5_IJNSA_ILi128EEESG_SH_EEENS5_IJNST_IS1J_SC_EENST_ISH_SC_EEEEESJ_SK_SJ_SK_NS1E_6fusion15FusionCallbacksIS1I_NS1O_17LinearCombinationISJ_fSJ_fLNS_15FloatRoundStyleE2EEES1K_S1N_JEEENS4_5SM1004TMEM4LOAD26SM100_TMEM_LOAD_32dp32b32xENS4_13SM90_TMA_LOADES1B_NS4_39AutoVectorizingCopyWithAssumedAlignmentILi128EEENS4_14SM90_TMA_STOREES1B_S20_S20_EEEvvEEEEvNT_6ParamsE)
	.align		4
        /*000c*/ 	.word	index@(__assertfail)
	.align		4
        /*0010*/ 	.word	0x00000000
	.align		4
        /*0014*/ 	.word	0xfffffffe
	.align		4
        /*0018*/ 	.word	0x00000000
	.align		4
        /*001c*/ 	.word	0xfffffffd
	.align		4
        /*0020*/ 	.word	0x00000000
	.align		4
        /*0024*/ 	.word	0xfffffffc


//--------------------- .nv.constant4             --------------------------
	.section	.nv.constant4,"a",@progbits
	.align	8
	.align		8
.nv.constant4:
        /*0000*/ 	.dword	__assertfail
	.align		8
        /*0008*/ 	.dword	__unnamed_1
	.align		8
        /*0010*/ 	.dword	__unnamed_2
	.align		8
        /*0018*/ 	.dword	_ZN39_INTERNAL_9b711cb4_4_k_cu_c337e316_71284cuda3std3__45__cpo5beginE
	.align		8
        /*0020*/ 	.dword	_ZN39_INTERNAL_9b711cb4_4_k_cu_c337e316_71284cuda3std3__45__cpo3endE
	.align		8
        /*0028*/ 	.dword	_ZN39_INTERNAL_9b711cb4_4_k_cu_c337e316_71284cuda3std3__45__cpo6cbeginE
	.align		8
        /*0030*/ 	.dword	_ZN39_INTERNAL_9b711cb4_4_k_cu_c337e316_71284cuda3std3__45__cpo4cendE
	.align		8
        /*0038*/ 	.dword	_ZN39_INTERNAL_9b711cb4_4_k_cu_c337e316_71284cuda3std3__441_GLOBAL__N__9b711cb4_4_k_cu_c337e316_71286ignoreE
	.align		8
        /*0040*/ 	.dword	_ZN39_INTERNAL_9b711cb4_4_k_cu_c337e316_71284cuda3std3__419piecewise_constructE
	.align		8
        /*0048*/ 	.dword	_ZN39_INTERNAL_9b711cb4_4_k_cu_c337e316_71284cuda3std3__48in_placeE
	.align		8
        /*0050*/ 	.dword	_ZN39_INTERNAL_9b711cb4_4_k_cu_c337e316_71284cuda3std6ranges3__45__cpo4swapE
	.align		8
        /*0058*/ 	.dword	_ZN39_INTERNAL_9b711cb4_4_k_cu_c337e316_71284cuda3std6ranges3__45__cpo9iter_moveE
	.align		8
        /*0060*/ 	.dword	_ZN39_INTERNAL_9b711cb4_4_k_cu_c337e316_71284cute7productE
	.align		8
        /*0068*/ 	.dword	_ZN39_INTERNAL_9b711cb4_4_k_cu_c337e316_71284cute1_E
	.align		8
        /*0070*/ 	.dword	$str$25
	.align		8
        /*0078*/ 	.dword	$str$26
	.align		8
        /*0080*/ 	.dword	$str$27
	.align		8
        /*0088*/ 	.dword	$str$28


//--------------------- .text._ZN7cutlass13device_kernelINS_4gemm6kernel13GemmUniversalIN4cute5tupleIJiiiiEEENS1_10collective13CollectiveMmaINS1_35MainloopSm100TmaUmmaWarpSpecializedILi5ELi2ELi4ENS5_IJNS4_1CILi2EEENSA_ILi1EEESC_EEEEENS5_IJNSA_ILi256EEENSA_ILi64EEENSA_ILi32EEEEEENS_6half_tENS5_IJlSC_lEEESJ_SK_NS4_8TiledMMAINS4_8MMA_AtomIJNS4_26SM100_MMA_F16BF16_2x1SM_SSISJ_SJ_fLi256ELi64ELNS4_4UMMA5MajorE0ELSP_0ELNSO_7ScaleInE0ELSQ_0EEEEEENS4_6LayoutINS5_IJSC_SC_SC_EEENS5_IJNSA_ILi0EEESV_SV_EEEEENS5_IJNS4_10UnderscoreESY_SY_EEEEENS4_18SM100_TMA_2SM_LOADENS4_14ComposedLayoutINS4_7SwizzleILi2ELi4ELi3EEENS4_18smem_ptr_flag_bitsILi16EEENST_INS5_IJNSA_ILi8EEESH_EEENS5_IJSH_SC_EEEEEEEvNS4_8identityES11_S1B_vS1C_EENS_8epilogue10collective18CollectiveEpilogueINS1E_23Sm100TmaWarpSpecializedILi3ELi2ELi32ELb1ELb0EEEJNS5_IJNSA_ILi128EEESG_SH_EEENS5_IJNST_IS1J_SC_EENST_ISH_SC_EEEEESJ_SK_SJ_SK_NS1E_6fusion15FusionCallbacksIS1I_NS1O_17LinearCombinationISJ_fSJ_fLNS_15FloatRoundStyleE2EEES1K_S1N_JEEENS4_5SM1004TMEM4LOAD26SM100_TMEM_LOAD_32dp32b32xENS4_13SM90_TMA_LOADES1B_NS4_39AutoVectorizingCopyWithAssumedAlignmentILi128EEENS4_14SM90_TMA_STOREES1B_S20_S20_EEEvvEEEEvNT_6ParamsE --------------------------
	.section	.text._ZN7cutlass13device_kernelINS_4gemm6kernel13GemmUniversalIN4cute5tupleIJiiiiEEENS1_10collective13CollectiveMmaINS1_35MainloopSm100TmaUmmaWarpSpecializedILi5ELi2ELi4ENS5_IJNS4_1CILi2EEENSA_ILi1EEESC_EEEEENS5_IJNSA_ILi256EEENSA_ILi64EEENSA_ILi32EEEEEENS_6half_tENS5_IJlSC_lEEESJ_SK_NS4_8TiledMMAINS4_8MMA_AtomIJNS4_26SM100_MMA_F16BF16_2x1SM_SSISJ_SJ_fLi256ELi64ELNS4_4UMMA5MajorE0ELSP_0ELNSO_7ScaleInE0ELSQ_0EEEEEENS4_6LayoutINS5_IJSC_SC_SC_EEENS5_IJNSA_ILi0EEESV_SV_EEEEENS5_IJNS4_10UnderscoreESY_SY_EEEEENS4_18SM100_TMA_2SM_LOADENS4_14ComposedLayoutINS4_7SwizzleILi2ELi4ELi3EEENS4_18smem_ptr_flag_bitsILi16EEENST_INS5_IJNSA_ILi8EEESH_EEENS5_IJSH_SC_EEEEEEEvNS4_8identityES11_S1B_vS1C_EENS_8epilogue10collective18CollectiveEpilogueINS1E_23Sm100TmaWarpSpecializedILi3ELi2ELi32ELb1ELb0EEEJNS5_IJNSA_ILi128EEESG_SH_EEENS5_IJNST_IS1J_SC_EENST_ISH_SC_EEEEESJ_SK_SJ_SK_NS1E_6fusion15FusionCallbacksIS1I_NS1O_17LinearCombinationISJ_fSJ_fLNS_15FloatRoundStyleE2EEES1K_S1N_JEEENS4_5SM1004TMEM4LOAD26SM100_TMEM_LOAD_32dp32b32xENS4_13SM90_TMA_LOADES1B_NS4_39AutoVectorizingCopyWithAssumedAlignmentILi128EEENS4_14SM90_TMA_STOREES1B_S20_S20_EEEvvEEEEvNT_6ParamsE,"ax",@progbits
	.align	128
.text._ZN7cutlass13device_kernelINS_4gemm6kernel13GemmUniversalIN4cute5tupleIJiiiiEEENS1_10collective13CollectiveMmaINS1_35MainloopSm100TmaUmmaWarpSpecializedILi5ELi2ELi4ENS5_IJNS4_1CILi2EEENSA_ILi1EEESC_EEEEENS5_IJNSA_ILi256EEENSA_ILi64EEENSA_ILi32EEEEEENS_6half_tENS5_IJlSC_lEEESJ_SK_NS4_8TiledMMAINS4_8MMA_AtomIJNS4_26SM100_MMA_F16BF16_2x1SM_SSISJ_SJ_fLi256ELi64ELNS4_4UMMA5MajorE0ELSP_0ELNSO_7ScaleInE0ELSQ_0EEEEEENS4_6LayoutINS5_IJSC_SC_SC_EEENS5_IJNSA_ILi0EEESV_SV_EEEEENS5_IJNS4_10UnderscoreESY_SY_EEEEENS4_18SM100_TMA_2SM_LOADENS4_14ComposedLayoutINS4_7SwizzleILi2ELi4ELi3EEENS4_18smem_ptr_flag_bitsILi16EEENST_INS5_IJNSA_ILi8EEESH_EEENS5_IJSH_SC_EEEEEEEvNS4_8identityES11_S1B_vS1C_EENS_8epilogue10collective18CollectiveEpilogueINS1E_23Sm100TmaWarpSpecializedILi3ELi2ELi32ELb1ELb0EEEJNS5_IJNSA_ILi128EEESG_SH_EEENS5_IJNST_IS1J_SC_EENST_ISH_SC_EEEEESJ_SK_SJ_SK_NS1E_6fusion15FusionCallbacksIS1I_NS1O_17LinearCombinationISJ_fSJ_fLNS_15FloatRoundStyleE2EEES1K_S1N_JEEENS4_5SM1004TMEM4LOAD26SM100_TMEM_LOAD_32dp32b32xENS4_13SM90_TMA_LOADES1B_NS4_39AutoVectorizingCopyWithAssumedAlignmentILi128EEENS4_14SM90_TMA_STOREES1B_S20_S20_EEEvvEEEEvNT_6ParamsE:
        .type           _ZN7cutlass13device_kernelINS_4gemm6kernel13GemmUniversalIN4cute5tupleIJiiiiEEENS1_10collective13CollectiveMmaINS1_35MainloopSm100TmaUmmaWarpSpecializedILi5ELi2ELi4ENS5_IJNS4_1CILi2EEENSA_ILi1EEESC_EEEEENS5_IJNSA_ILi256EEENSA_ILi64EEENSA_ILi32EEEEEENS_6half_tENS5_IJlSC_lEEESJ_SK_NS4_8TiledMMAINS4_8MMA_AtomIJNS4_26SM100_MMA_F16BF16_2x1SM_SSISJ_SJ_fLi256ELi64ELNS4_4UMMA5MajorE0ELSP_0ELNSO_7ScaleInE0ELSQ_0EEEEEENS4_6LayoutINS5_IJSC_SC_SC_EEENS5_IJNSA_ILi0EEESV_SV_EEEEENS5_IJNS4_10UnderscoreESY_SY_EEEEENS4_18SM100_TMA_2SM_LOADENS4_14ComposedLayoutINS4_7SwizzleILi2ELi4ELi3EEENS4_18smem_ptr_flag_bitsILi16EEENST_INS5_IJNSA_ILi8EEESH_EEENS5_IJSH_SC_EEEEEEEvNS4_8identityES11_S1B_vS1C_EENS_8epilogue10collective18CollectiveEpilogueINS1E_23Sm100TmaWarpSpecializedILi3ELi2ELi32ELb1ELb0EEEJNS5_IJNSA_ILi128EEESG_SH_EEENS5_IJNST_IS1J_SC_EENST_ISH_SC_EEEEESJ_SK_SJ_SK_NS1E_6fusion15FusionCallbacksIS1I_NS1O_17LinearCombinationISJ_fSJ_fLNS_15FloatRoundStyleE2EEES1K_S1N_JEEENS4_5SM1004TMEM4LOAD26SM100_TMEM_LOAD_32dp32b32xENS4_13SM90_TMA_LOADES1B_NS4_39AutoVectorizingCopyWithAssumedAlignmentILi128EEENS4_14SM90_TMA_STOREES1B_S20_S20_EEEvvEEEEvNT_6ParamsE,@function
        .size           _ZN7cutlass13device_kernelINS_4gemm6kernel13GemmUniversalIN4cute5tupleIJiiiiEEENS1_10collective13CollectiveMmaINS1_35MainloopSm100TmaUmmaWarpSpecializedILi5ELi2ELi4ENS5_IJNS4_1CILi2EEENSA_ILi1EEESC_EEEEENS5_IJNSA_ILi256EEENSA_ILi64EEENSA_ILi32EEEEEENS_6half_tENS5_IJlSC_lEEESJ_SK_NS4_8TiledMMAINS4_8MMA_AtomIJNS4_26SM100_MMA_F16BF16_2x1SM_SSISJ_SJ_fLi256ELi64ELNS4_4UMMA5MajorE0ELSP_0ELNSO_7ScaleInE0ELSQ_0EEEEEENS4_6LayoutINS5_IJSC_SC_SC_EEENS5_IJNSA_ILi0EEESV_SV_EEEEENS5_IJNS4_10UnderscoreESY_SY_EEEEENS4_18SM100_TMA_2SM_LOADENS4_14ComposedLayoutINS4_7SwizzleILi2ELi4ELi3EEENS4_18smem_ptr_flag_bitsILi16EEENST_INS5_IJNSA_ILi8EEESH_EEENS5_IJSH_SC_EEEEEEEvNS4_8identityES11_S1B_vS1C_EENS_8epilogue10collective18CollectiveEpilogueINS1E_23Sm100TmaWarpSpecializedILi3ELi2ELi32ELb1ELb0EEEJNS5_IJNSA_ILi128EEESG_SH_EEENS5_IJNST_IS1J_SC_EENST_ISH_SC_EEEEESJ_SK_SJ_SK_NS1E_6fusion15FusionCallbacksIS1I_NS1O_17LinearCombinationISJ_fSJ_fLNS_15FloatRoundStyleE2EEES1K_S1N_JEEENS4_5SM1004TMEM4LOAD26SM100_TMEM_LOAD_32dp32b32xENS4_13SM90_TMA_LOADES1B_NS4_39AutoVectorizingCopyWithAssumedAlignmentILi128EEENS4_14SM90_TMA_STOREES1B_S20_S20_EEEvvEEEEvNT_6ParamsE,(.L_x_178 - _ZN7cutlass13device_kernelINS_4gemm6kernel13GemmUniversalIN4cute5tupleIJiiiiEEENS1_10collective13CollectiveMmaINS1_35MainloopSm100TmaUmmaWarpSpecializedILi5ELi2ELi4ENS5_IJNS4_1CILi2EEENSA_ILi1EEESC_EEEEENS5_IJNSA_ILi256EEENSA_ILi64EEENSA_ILi32EEEEEENS_6half_tENS5_IJlSC_lEEESJ_SK_NS4_8TiledMMAINS4_8MMA_AtomIJNS4_26SM100_MMA_F16BF16_2x1SM_SSISJ_SJ_fLi256ELi64ELNS4_4UMMA5MajorE0ELSP_0ELNSO_7ScaleInE0ELSQ_0EEEEEENS4_6LayoutINS5_IJSC_SC_SC_EEENS5_IJNSA_ILi0EEESV_SV_EEEEENS5_IJNS4_10UnderscoreESY_SY_EEEEENS4_18SM100_TMA_2SM_LOADENS4_14ComposedLayoutINS4_7SwizzleILi2ELi4ELi3EEENS4_18smem_ptr_flag_bitsILi16EEENST_INS5_IJNSA_ILi8EEESH_EEENS5_IJSH_SC_EEEEEEEvNS4_8identityES11_S1B_vS1C_EENS_8epilogue10collective18CollectiveEpilogueINS1E_23Sm100TmaWarpSpecializedILi3ELi2ELi32ELb1ELb0EEEJNS5_IJNSA_ILi128EEESG_SH_EEENS5_IJNST_IS1J_SC_EENST_ISH_SC_EEEEESJ_SK_SJ_SK_NS1E_6fusion15FusionCallbacksIS1I_NS1O_17LinearCombinationISJ_fSJ_fLNS_15FloatRoundStyleE2EEES1K_S1N_JEEENS4_5SM1004TMEM4LOAD26SM100_TMEM_LOAD_32dp32b32xENS4_13SM90_TMA_LOADES1B_NS4_39AutoVectorizingCopyWithAssumedAlignmentILi128EEENS4_14SM90_TMA_STOREES1B_S20_S20_EEEvvEEEEvNT_6ParamsE)
        .other          _ZN7cutlass13device_kernelINS_4gemm6kernel13GemmUniversalIN4cute5tupleIJiiiiEEENS1_10collective13CollectiveMmaINS1_35MainloopSm100TmaUmmaWarpSpecializedILi5ELi2ELi4ENS5_IJNS4_1CILi2EEENSA_ILi1EEESC_EEEEENS5_IJNSA_ILi256EEENSA_ILi64EEENSA_ILi32EEEEEENS_6half_tENS5_IJlSC_lEEESJ_SK_NS4_8TiledMMAINS4_8MMA_AtomIJNS4_26SM100_MMA_F16BF16_2x1SM_SSISJ_SJ_fLi256ELi64ELNS4_4UMMA5MajorE0ELSP_0ELNSO_7ScaleInE0ELSQ_0EEEEEENS4_6LayoutINS5_IJSC_SC_SC_EEENS5_IJNSA_ILi0EEESV_SV_EEEEENS5_IJNS4_10UnderscoreESY_SY_EEEEENS4_18SM100_TMA_2SM_LOADENS4_14ComposedLayoutINS4_7SwizzleILi2ELi4ELi3EEENS4_18smem_ptr_flag_bitsILi16EEENST_INS5_IJNSA_ILi8EEESH_EEENS5_IJSH_SC_EEEEEEEvNS4_8identityES11_S1B_vS1C_EENS_8epilogue10collective18CollectiveEpilogueINS1E_23Sm100TmaWarpSpecializedILi3ELi2ELi32ELb1ELb0EEEJNS5_IJNSA_ILi128EEESG_SH_EEENS5_IJNST_IS1J_SC_EENST_ISH_SC_EEEEESJ_SK_SJ_SK_NS1E_6fusion15FusionCallbacksIS1I_NS1O_17LinearCombinationISJ_fSJ_fLNS_15FloatRoundStyleE2EEES1K_S1N_JEEENS4_5SM1004TMEM4LOAD26SM100_TMEM_LOAD_32dp32b32xENS4_13SM90_TMA_LOADES1B_NS4_39AutoVectorizingCopyWithAssumedAlignmentILi128EEENS4_14SM90_TMA_STOREES1B_S20_S20_EEEvvEEEEvNT_6ParamsE,@"STO_CUDA_ENTRY STV_DEFAULT"
_ZN7cutlass13device_kernelINS_4gemm6kernel13GemmUniversalIN4cute5tupleIJiiiiEEENS1_10collective13CollectiveMmaINS1_35MainloopSm100TmaUmmaWarpSpecializedILi5ELi2ELi4ENS5_IJNS4_1CILi2EEENSA_ILi1EEESC_EEEEENS5_IJNSA_ILi256EEENSA_ILi64EEENSA_ILi32EEEEEENS_6half_tENS5_IJlSC_lEEESJ_SK_NS4_8TiledMMAINS4_8MMA_AtomIJNS4_26SM100_MMA_F16BF16_2x1SM_SSISJ_SJ_fLi256ELi64ELNS4_4UMMA5MajorE0ELSP_0ELNSO_7ScaleInE0ELSQ_0EEEEEENS4_6LayoutINS5_IJSC_SC_SC_EEENS5_IJNSA_ILi0EEESV_SV_EEEEENS5_IJNS4_10UnderscoreESY_SY_EEEEENS4_18SM100_TMA_2SM_LOADENS4_14ComposedLayoutINS4_7SwizzleILi2ELi4ELi3EEENS4_18smem_ptr_flag_bitsILi16EEENST_INS5_IJNSA_ILi8EEESH_EEENS5_IJSH_SC_EEEEEEEvNS4_8identityES11_S1B_vS1C_EENS_8epilogue10collective18CollectiveEpilogueINS1E_23Sm100TmaWarpSpecializedILi3ELi2ELi32ELb1ELb0EEEJNS5_IJNSA_ILi128EEESG_SH_EEENS5_IJNST_IS1J_SC_EENST_ISH_SC_EEEEESJ_SK_SJ_SK_NS1E_6fusion15FusionCallbacksIS1I_NS1O_17LinearCombinationISJ_fSJ_fLNS_15FloatRoundStyleE2EEES1K_S1N_JEEENS4_5SM1004TMEM4LOAD26SM100_TMEM_LOAD_32dp32b32xENS4_13SM90_TMA_LOADES1B_NS4_39AutoVectorizingCopyWithAssumedAlignmentILi128EEENS4_14SM90_TMA_STOREES1B_S20_S20_EEEvvEEEEvNT_6ParamsE:
[----:B------:R-:W1:Y:S01]  /*0000*/  LDC R1, c[0x0][0x37c] ;  /* 0x0000df00ff017b82 */ /* 0x000e620000000800 */
[----:B------:R-:W2:Y:S01]  /*0010*/  S2R R97, SR_TID.X ;  /* 0x0000000000617919 */ /* 0x000ea20000002100 */
[----:B------:R-:W3:Y:S06]  /*0020*/  LDCU.64 UR6, c[0x0][0x890] ;  /* 0x00011200ff0677ac */ /* 0x000eec0008000a00 */
[----:B------:R-:W4:Y:S01]  /*0030*/  S2UR UR37, SR_CgaCtaId ;  /* 0x00000000002579c3 */ /* 0x000f220000008800 */
[----:B------:R-:W-:Y:S02]  /*0040*/  PRMT R92, RZ, 0x7610, R92 ;  /* 0x00007610ff5c7816 */ /* 0x000fe4000000005c */
[----:B------:R-:W-:Y:S01]  /*0050*/  ELECT P1, URZ, PT ;  /* 0x0000000000ff782f */ /* 0x000fe20003820000 */
[----:B------:R-:W1:Y:S01]  /*0060*/  LDCU.64 UR46, c[0x0][0x358] ;  /* 0x00006b00ff2e77ac */ /* 0x000e620008000a00 */
[----:B---3--:R-:W-:-:S04]  /*0070*/  UISETP.NE.U32.AND UP0, UPT, UR6, URZ, UPT ;  /* 0x000000ff0600728c */ /* 0x008fc8000bf05070 */
[----:B------:R-:W-:Y:S02]  /*0080*/  UISETP.NE.AND.EX UP0, UPT, UR7, URZ, UPT, UP0 ;  /* 0x000000ff0700728c */ /* 0x000fe4000bf05300 */
[----:B----4-:R-:W-:Y:S02]  /*0090*/  ULOP3.LUT UR5, UR37, 0x1, URZ, 0xc0, !UPT ;  /* 0x0000000125057892 */ /* 0x010fe4000f8ec0ff */
[----:B------:R-:W-:Y:S01]  /*00a0*/  ULOP3.LUT UR4, UR37, 0x1, URZ, 0x3c, !UPT ;  /* 0x0000000125047892 */ /* 0x000fe2000f8e3cff */
[----:B--2---:R-:W-:-:S05]  /*00b0*/  SHF.R.U32.HI R96, RZ, 0x5, R97 ;  /* 0x00000005ff607819 */ /* 0x004fca0000011661 */
[----:B------:R-:W2:Y:S02]  /*00c0*/  SHFL.IDX PT, R0, R96, RZ, 0x1f ;  /* 0x00001fff60007589 */ /* 0x000ea400000e0000 */
[----:B--2---:R-:W-:Y:S01]  /*00d0*/  R2UR UR10, R0 ;  /* 0x00000000000a72ca */ /* 0x004fe200000e0000 */
[----:B-1----:R-:W-:-:S14]  /*00e0*/  BRA.U UP0, `(.L_x_0) ;  /* 0x00000001002c7547 */ /* 0x002fdc000b800000 */
[----:B------:R-:W1:Y:S02]  /*00f0*/  LDCU.64 UR8, c[0x0][0x888] ;  /* 0x00011100ff0877ac */ /* 0x000e640008000a00 */
[----:B-1----:R-:W-:-:S04]  /*0100*/  UISETP.NE.U32.AND UP0, UPT, UR8, URZ, UPT ;  /* 0x000000ff0800728c */ /* 0x002fc8000bf05070 */
[----:B------:R-:W-:-:S09]  /*0110*/  UISETP.NE.AND.EX UP0, UPT, UR9, URZ, UPT, UP0 ;  /* 0x000000ff0900728c */ /* 0x000fd2000bf05300 */
[----:B------:R-:W-:Y:S05]  /*0120*/  BRA.U !UP0, `(.L_x_1) ;  /* 0x0000000108107547 */ /* 0x000fea000b800000 */
[----:B------:R-:W1:Y:S02]  /*0130*/  LDC.64 R2, c[0x0][0x888] ;  /* 0x00022200ff027b82 */ /* 0x000e640000000a00 */
[----:B-1----:R1:W5:Y:S01]  /*0140*/  LDG.E R49, desc[UR46][R2.64] ;  /* 0x0000002e02317981 */ /* 0x002362000c1e1900 */
[----:B------:R-:W-:Y:S01]  /*0150*/  HFMA2 R92, -RZ, RZ, 0, 5.9604644775390625e-08 ;  /* 0x00000001ff5c7431 */ /* 0x000fe200000001ff */
[----:B------:R-:W-:Y:S05]  /*0160*/  BRA `(.L_x_0) ;  /* 0x00000000000c7947 */ /* 0x000fea0003800000 */
.L_x_1:
[----:B------:R-:W1:Y:S01]  /*0170*/  LDCU UR8, c[0x0][0x880] ;  /* 0x00011000ff0877ac */ /* 0x000e620008000800 */
[----:B------:R-:W-:Y:S01]  /*0180*/  HFMA2 R92, -RZ, RZ, 0, 5.9604644775390625e-08 ;  /* 0x00000001ff5c7431 */ /* 0x000fe200000001ff */
[----:B-1----:R-:W-:-:S07]  /*0190*/  MOV R49, UR8 ;  /* 0x0000000800317c02 */ /* 0x002fce0008000f00 */
.L_x_0:
[----:B------:R-:W2:Y:S02]  /*01a0*/  LDCU.64 UR8, c[0x0][0x8b0] ;  /* 0x00011600ff0877ac */ /* 0x000ea40008000a00 */
[----:B--2---:R-:W-:-:S04]  /*01b0*/  UISETP.NE.U32.AND UP0, UPT, UR8, URZ, UPT ;  /* 0x000000ff0800728c */ /* 0x004fc8000bf05070 */
[----:B------:R-:W-:-:S09]  /*01c0*/  UISETP.NE.AND.EX UP0, UPT, UR9, URZ, UPT, UP0 ;  /* 0x000000ff0900728c */ /* 0x000fd2000bf05300 */
[----:B------:R-:W-:Y:S05]  /*01d0*/  BRA.U UP0, `(.L_x_2) ;  /* 0x0000000100247547 */ /* 0x000fea000b800000 */
[----:B------:R-:W2:Y:S02]  /*01e0*/  LDCU.64 UR8, c[0x0][0x8a8] ;  /* 0x00011500ff0877ac */ /* 0x000ea40008000a00 */
[----:B--2---:R-:W-:-:S04]  /*01f0*/  UISETP.NE.U32.AND UP0, UPT, UR8, URZ, UPT ;  /* 0x000000ff0800728c */ /* 0x004fc8000bf05070 */
[----:B------:R-:W-:-:S09]  /*0200*/  UISETP.NE.AND.EX UP0, UPT, UR9, URZ, UPT, UP0 ;  /* 0x000000ff0900728c */ /* 0x000fd2000bf05300 */
[----:B------:R-:W-:Y:S05]  /*0210*/  BRA.U !UP0, `(.L_x_3) ;  /* 0x00000001080c7547 */ /* 0x000fea000b800000 */
[----:B-1----:R-:W1:Y:S02]  /*0220*/  LDC.64 R2, c[0x0][0x8a8] ;  /* 0x00022a00ff027b82 */ /* 0x002e640000000a00 */
[----:B-1----:R2:W5:Y:S01]  /*0230*/  LDG.E R47, desc[UR46][R2.64] ;  /* 0x0000002e022f7981 */ /* 0x002562000c1e1900 */
[----:B------:R-:W-:Y:S05]  /*0240*/  BRA `(.L_x_2) ;  /* 0x0000000000087947 */ /* 0x000fea0003800000 */
.L_x_3:
[----:B------:R-:W2:Y:S02]  /*0250*/  LDCU UR8, c[0x0][0x8a0] ;  /* 0x00011400ff0877ac */ /* 0x000ea40008000800 */
[----:B--2---:R-:W-:Y:S02]  /*0260*/  MOV R47, UR8 ;  /* 0x00000008002f7c02 */ /* 0x004fe40008000f00 */
.L_x_2:
[----:B------:R-:W-:Y:S01]  /*0270*/  IMAD.U32 R0, RZ, RZ, UR10 ;  /* 0x0000000aff007e24 */ /* 0x000fe2000f8e00ff */
[----:B------:R-:W-:Y:S04]  /*0280*/  BSSY.RECONVERGENT B0, `(.L_x_4) ;  /* 0x000000c000007945 */ /* 0x000fe80003800200 */
[C---:B------:R-:W-:Y:S02]  /*0290*/  ISETP.NE.OR P2, PT, R0.reuse, 0x1, !P1 ;  /* 0x000000010000780c */ /* 0x040fe40004f45670 */
[----:B------:R-:W-:-:S11]  /*02a0*/  ISETP.NE.OR P0, PT, R0, 0x3, !P1 ;  /* 0x000000030000780c */ /* 0x000fd60004f05670 */
[----:B------:R-:W-:Y:S05]  /*02b0*/  @P2 BRA `(.L_x_5) ;  /* 0x0000000000202947 */ /* 0x000fea0003800000 */
[----:B------:R-:W3:Y:S02]  /*02c0*/  LDCU.64 UR8, c[0x0][0x348] ;  /* 0x00006900ff0877ac */ /* 0x000ee40008000a00 */
[----:B---3--:R-:W-:Y:S02]  /*02d0*/  UIADD3 UR12, UP1, UPT, UR8, 0x80, URZ ;  /* 0x00000080080c7890 */ /* 0x008fe4000ff3e0ff */
[----:B------:R-:W-:Y:S02]  /*02e0*/  UIADD3 UR8, UP0, UPT, UR8, 0x180, URZ ;  /* 0x0000018008087890 */ /* 0x000fe4000ff1e0ff */
[----:B------:R-:W-:Y:S02]  /*02f0*/  UIADD3.X UR13, UPT, UPT, URZ, UR9, URZ, UP1, !UPT ;  /* 0x00000009ff0d7290 */ /* 0x000fe40008ffe4ff */
[----:B------:R-:W-:-:S07]  /*0300*/  UIADD3.X UR9, UPT, UPT, URZ, UR9, URZ, UP0, !UPT ;  /* 0x00000009ff097290 */ /* 0x000fce00087fe4ff */
[----:B------:R3:W-:Y:S02]  /*0310*/  UTMACCTL.PF [UR12] ;  /* 0x000000000c0079b9 */ /* 0x0007e40008040000 */
[----:B------:R3:W-:Y:S02]  /*0320*/  UTMACCTL.PF [UR8] ;  /* 0x00000000080079b9 */ /* 0x0007e40008040000 */
[----:B---3--:R-:W-:Y:S01]  /*0330*/  NOP ;  /* 0x0000000000007918 */ /* 0x008fe20000000000 */
.L_x_5:
[----:B------:R-:W-:Y:S05]  /*0340*/  BSYNC.RECONVERGENT B0 ;  /* 0x0000000000007941 */ /* 0x000fea0003800200 */
.L_x_4:
[----:B------:R-:W-:Y:S04]  /*0350*/  BSSY.RECONVERGENT B0, `(.L_x_6) ;  /* 0x000000a000007945 */ /* 0x000fe80003800200 */
        /* <DEDUP_REMOVED lines=9> */
.L_x_7:
[----:B------:R-:W-:Y:S05]  /*03f0*/  BSYNC.RECONVERGENT B0 ;  /* 0x0000000000007941 */ /* 0x000fea0003800200 */
.L_x_6:
[----:B------:R-:W3:Y:S01]  /*0400*/  LDCU.64 UR8, c[0x0][0x888] ;  /* 0x00011100ff0877ac */ /* 0x000ee20008000a00 */
[----:B------:R-:W-:Y:S02]  /*0410*/  UISETP.EQ.U32.AND UP1, UPT, UR6, URZ, UPT ;  /* 0x000000ff0600728c */ /* 0x000fe4000bf22070 */
[----:B------:R-:W-:Y:S02]  /*0420*/  UPLOP3.LUT UP5, UPT, UPT, UPT, UPT, 0x80, 0x8 ;  /* 0x000000000008789c */ /* 0x000fe40003faf070 */
[----:B---3--:R-:W-:-:S04]  /*0430*/  UISETP.NE.U32.AND UP0, UPT, UR8, URZ, UPT ;  /* 0x000000ff0800728c */ /* 0x008fc8000bf05070 */
[----:B------:R-:W-:-:S04]  /*0440*/  UISETP.NE.AND.EX UP0, UPT, UR9, URZ, UPT, UP0 ;  /* 0x000000ff0900728c */ /* 0x000fc8000bf05300 */
[----:B------:R-:W-:-:S04]  /*0450*/  UISETP.EQ.OR.EX UP2, UPT, UR7, URZ, !UP0, UP1 ;  /* 0x000000ff0700728c */ /* 0x000fc8000c742710 */
[----:B------:R-:W-:-:S05]  /*0460*/  UP2UR UR53, UPR, URZ, 0x4 ;  /* 0x00000004ff357883 */ /* 0x000fca0008000000 */
[----:B------:R-:W-:Y:S07]  /*0470*/  BRA.U !UP2, `(.L_x_8) ;  /* 0x000000010a207547 */ /* 0x000fee000b800000 */
[----:B------:R-:W-:Y:S01]  /*0480*/  UISETP.NE.U32.AND UP2, UPT, UR6, URZ, UPT ;  /* 0x000000ff0600728c */ /* 0x000fe2000bf45070 */
[----:B-----5:R-:W-:Y:S01]  /*0490*/  FSETP.NEU.AND P0, PT, R49, RZ, PT ;  /* 0x000000ff3100720b */ /* 0x020fe20003f0d000 */
[----:B------:R-:W-:Y:S02]  /*04a0*/  USEL UR6, URZ, 0xffffffff, UP0 ;  /* 0xffffffffff067887 */ /* 0x000fe40008000000 */
[----:B------:R-:W-:-:S10]  /*04b0*/  UISETP.NE.AND.EX UP2, UPT, UR7, URZ, UPT, UP2 ;  /* 0x000000ff0700728c */ /* 0x000fd4000bf45320 */
[----:B------:R-:W-:Y:S01]  /*04c0*/  VOTEU.ANY UP1, P0 ;  /* 0x0000000000ff7886 */ /* 0x000fe20000020100 */
[----:B------:R-:W-:-:S04]  /*04d0*/  @!UP2 USEL UR6, URZ, 0xffffffff, UP1 ;  /* 0xffffffffff06a887 */ /* 0x000fc80008800000 */
[----:B------:R-:W-:-:S04]  /*04e0*/  ULOP3.LUT UR6, UR6, 0x1, URZ, 0xc0, !UPT ;  /* 0x0000000106067892 */ /* 0x000fc8000f8ec0ff */
[----:B------:R-:W-:-:S11]  /*04f0*/  UISETP.NE.U32.AND UP5, UPT, UR6, 0x1, UPT ;  /* 0x000000010600788c */ /* 0x000fd6000bfa5070 */
.L_x_8:
[----:B------:R-:W3:Y:S01]  /*0500*/  SHFL.IDX PT, R0, R96, RZ, 0x1f ;  /* 0x00001fff60007589 */ /* 0x000ee200000e0000 */
[----:B------:R-:W-:-:S04]  /*0510*/  UISETP.NE.AND UP1, UPT, UR10, 0x2, UPT ;  /* 0x000000020a00788c */ /* 0x000fc8000bf25270 */
[----:B------:R-:W-:Y:S02]  /*0520*/  UISETP.EQ.AND UP2, UPT, UR5, URZ, !UP1 ;  /* 0x000000ff0500728c */ /* 0x000fe4000cf42270 */
[----:B------:R-:W-:-:S04]  /*0530*/  USEL UR7, URZ, 0x1, UP1 ;  /* 0x00000001ff077887 */ /* 0x000fc80008800000 */
[----:B------:R-:W-:Y:S02]  /*0540*/  PLOP3.LUT P5, PT, P1, PT, UP2, 0x80, 0x8 ;  /* 0x000000000008781c */ /* 0x000fe40000faf028 */
[----:B---3--:R-:W-:-:S13]  /*0550*/  ISETP.NE.AND P0, PT, R0, RZ, PT ;  /* 0x000000ff0000720c */ /* 0x008fda0003f05270 */
[----:B------:R-:W-:Y:S05]  /*0560*/  @P0 BRA `(.L_x_9) ;  /* 0x00000000004c0947 */ /* 0x000fea0003800000 */
[----:B------:R-:W-:Y:S01]  /*0570*/  UMOV UR8, 0x400 ;  /* 0x0000040000087882 */ /* 0x000fe20000000000 */
[----:B------:R-:W-:Y:S01]  /*0580*/  UMOV UR6, 0x1 ;  /* 0x0000000100067882 */ /* 0x000fe20000000000 */
[----:B------:R-:W-:Y:S02]  /*0590*/  ULEA UR8, UR37, UR8, 0x18 ;  /* 0x0000000825087291 */ /* 0x000fe4000f8ec0ff */
[----:B------:R-:W-:-:S04]  /*05a0*/  UIADD3 UR12, UPT, UPT, -UR6, 0x100000, URZ ;  /* 0x00100000060c7890 */ /* 0x000fc8000fffe1ff */
[----:B------:R-:W-:Y:S02]  /*05b0*/  USHF.L.U32 UR13, UR12, 0xb, URZ ;  /* 0x0000000b0c0d7899 */ /* 0x000fe400080006ff */
[----:B------:R-:W-:Y:S01]  /*05c0*/  USHF.L.U32 UR12, UR12, 0x1, URZ ;  /* 0x000000010c0c7899 */ /* 0x000fe200080006ff */
[----:B------:R-:W-:Y:S01]  /*05d0*/  ELECT P0, URZ, PT ;  /* 0x0000000000ff782f */ /* 0x000fe20003800000 */
[----:B------:R-:W3:Y:S10]  /*05e0*/  FENCE.VIEW.ASYNC.S ;  /* 0x00000000000073c6 */ /* 0x000ef40000000000 */
[----:B---3--:R3:W4:Y:S01]  /*05f0*/  SYNCS.EXCH.64 URZ, [UR8], UR12 ;  /* 0x0000000c08ff75b2 */ /* 0x0087220008000100 */
[----:B------:R3:W1:Y:S01]  /*0600*/  SYNCS.EXCH.64 URZ, [UR8+0x28], UR12 ;  /* 0x0000280c08ff75b2 */ /* 0x0006620008000100 */
        /* <DEDUP_REMOVED lines=8> */
[----:B------:R-:W-:Y:S01]  /*0690*/  NOP ;  /* 0x0000000000007918 */ /* 0x000fe20000000000 */
.L_x_9:
[----:B------:R-:W2:Y:S01]  /*06a0*/  SHFL.IDX PT, R0, R96, RZ, 0x1f ;  /* 0x00001fff60007589 */ /* 0x000ea200000e0000 */
[----:B------:R-:W-:Y:S01]  /*06b0*/  NOP ;  /* 0x0000000000007918 */ /* 0x000fe20000000000 */
[----:B--2---:R-:W-:-:S13]  /*06c0*/  ISETP.NE.AND P0, PT, R0, 0x1, PT ;  /* 0x000000010000780c */ /* 0x004fda0003f05270 */
[----:B------:R-:W-:Y:S05]  /*06d0*/  @P0 BRA `(.L_x_10) ;  /* 0x00000000004c0947 */ /* 0x000fea0003800000 */
[----:B------:R-:W-:Y:S01]  /*06e0*/  UMOV UR9, 0x400 ;  /* 0x0000040000097882 */ /* 0x000fe20000000000 */
[----:B---3--:R-:W-:Y:S01]  /*06f0*/  UMOV UR8, 0x20 ;  /* 0x0000002000087882 */ /* 0x008fe20000000000 */
[----:B------:R-:W-:Y:S01]  /*0700*/  UMOV UR6, 0x80 ;  /* 0x0000008000067882 */ /* 0x000fe20000000000 */
[----:B------:R-:W-:Y:S02]  /*0710*/  ULEA UR9, UR37, UR9, 0x18 ;  /* 0x0000000925097291 */ /* 0x000fe4000f8ec0ff */
[----:B------:R-:W-:-:S04]  /*0720*/  UIADD3 UR12, UPT, UPT, -UR8, 0x100000, URZ ;  /* 0x00100000080c7890 */ /* 0x000fc8000fffe1ff */
[----:B------:R-:W-:Y:S02]  /*0730*/  USHF.L.U32 UR13, UR12, 0xb, URZ ;  /* 0x0000000b0c0d7899 */ /* 0x000fe400080006ff */
[----:B------:R-:W-:Y:S02]  /*0740*/  USHF.L.U32 UR12, UR12, 0x1, URZ ;  /* 0x000000010c0c7899 */ /* 0x000fe400080006ff */
[----:B------:R-:W-:-:S04]  /*0750*/  UIADD3 UR14, UPT, UPT, -UR6, 0x100000, URZ ;  /* 0x00100000060e7890 */ /* 0x000fc8000fffe1ff */
[----:B------:R-:W-:Y:S02]  /*0760*/  USHF.L.U32 UR15, UR14, 0xb, URZ ;  /* 0x0000000b0e0f7899 */ /* 0x000fe400080006ff */
[----:B------:R-:W-:Y:S01]  /*0770*/  USHF.L.U32 UR14, UR14, 0x1, URZ ;  /* 0x000000010e0e7899 */ /* 0x000fe200080006ff */
[----:B------:R-:W-:Y:S01]  /*0780*/  ELECT P0, URZ, PT ;  /* 0x0000000000ff782f */ /* 0x000fe20003800000 */
[----:B------:R-:W2:Y:S02]  /*0790*/  FENCE.VIEW.ASYNC.S ;  /* 0x00000000000073c6 */ /* 0x000ea40000000000 */
[----:B--2---:R2:W3:Y:S08]  /*07a0*/  SYNCS.EXCH.64 URZ, [UR9+0x50], UR12 ;  /* 0x0000500c09ff75b2 */ /* 0x0044f00008000100 */
[----:B------:R2:W1:Y:S01]  /*07b0*/  SYNCS.EXCH.64 URZ, [UR9+0x68], UR14 ;  /* 0x0000680e09ff75b2 */ /* 0x0004620008000100 */
[----:B------:R2:W1:Y:S01]  /*07c0*/  SYNCS.EXCH.64 URZ, [UR9+0x58], UR12 ;  /* 0x0000580c09ff75b2 */ /* 0x0004620008000100 */
[----:B------:R2:W1:Y:S01]  /*07d0*/  SYNCS.EXCH.64 URZ, [UR9+0x70], UR14 ;  /* 0x0000700e09ff75b2 */ /* 0x0004620008000100 */
[----:B------:R2:W1:Y:S01]  /*07e0*/  SYNCS.EXCH.64 URZ, [UR9+0x60], UR12 ;  /* 0x0000600c09ff75b2 */ /* 0x0004620008000100 */
[----:B------:R2:W1:Y:S01]  /*07f0*/  SYNCS.EXCH.64 URZ, [UR9+0x78], UR14 ;  /* 0x0000780e09ff75b2 */ /* 0x0004620008000100 */
[----:B------:R-:W-:Y:S01]  /*0800*/  NOP ;  /* 0x0000000000007918 */ /* 0x000fe20000000000 */
.L_x_10:
[----:B------:R-:W4:Y:S01]  /*0810*/  SHFL.IDX PT, R0, R96, RZ, 0x1f ;  /* 0x00001fff60007589 */ /* 0x000f2200000e0000 */
[----:B------:R-:W-:Y:S01]  /*0820*/  NOP ;  /* 0x0000000000007918 */ /* 0x000fe20000000000 */
[----:B----4-:R-:W-:-:S13]  /*0830*/  ISETP.NE.AND P0, PT, R0, 0x3, PT ;  /* 0x000000030000780c */ /* 0x010fda0003f05270 */
[----:B------:R-:W-:Y:S05]  /*0840*/  @P0 BRA `(.L_x_11) ;  /* 0x00000000002c0947 */ /* 0x000fea0003800000 */
[----:B---3--:R-:W-:Y:S01]  /*0850*/  UMOV UR8, 0x400 ;  /* 0x0000040000087882 */ /* 0x008fe20000000000 */
[----:B------:R-:W-:Y:S01]  /*0860*/  UMOV UR6, 0x20 ;  /* 0x0000002000067882 */ /* 0x000fe20000000000 */
[----:B------:R-:W-:Y:S02]  /*0870*/  ULEA UR8, UR37, UR8, 0x18 ;  /* 0x0000000825087291 */ /* 0x000fe4000f8ec0ff */
[----:B--2---:R-:W-:-:S04]  /*0880*/  UIADD3 UR12, UPT, UPT, -UR6, 0x100000, URZ ;  /* 0x00100000060c7890 */ /* 0x004fc8000fffe1ff */
[----:B------:R-:W-:Y:S02]  /*0890*/  USHF.L.U32 UR13, UR12, 0xb, URZ ;  /* 0x0000000b0c0d7899 */ /* 0x000fe400080006ff */
[----:B------:R-:W-:Y:S01]  /*08a0*/  USHF.L.U32 UR12, UR12, 0x1, URZ ;  /* 0x000000010c0c7899 */ /* 0x000fe200080006ff */
[----:B------:R-:W-:Y:S01]  /*08b0*/  ELECT P0, URZ, PT ;  /* 0x0000000000ff782f */ /* 0x000fe20003800000 */
[----:B------:R-:W2:Y:S10]  /*08c0*/  FENCE.VIEW.ASYNC.S ;  /* 0x00000000000073c6 */ /* 0x000eb40000000000 */
[----:B--2---:R4:W2:Y:S01]  /*08d0*/  SYNCS.EXCH.64 URZ, [UR8+0x80], UR12 ;  /* 0x0000800c08ff75b2 */ /* 0x0048a20008000100 */
[----:B------:R4:W3:Y:S02]  /*08e0*/  SYNCS.EXCH.64 URZ, [UR8+0x88], UR12 ;  /* 0x0000880c08ff75b2 */ /* 0x0008e40008000100 */
[----:B----4-:R-:W-:Y:S01]  /*08f0*/  NOP ;  /* 0x0000000000007918 */ /* 0x010fe20000000000 */
.L_x_11:
[----:B------:R-:W4:Y:S01]  /*0900*/  SHFL.IDX PT, R0, R96, RZ, 0x1f ;  /* 0x00001fff60007589 */ /* 0x000f2200000e0000 */
[----:B------:R-:W-:Y:S01]  /*0910*/  NOP ;  /* 0x0000000000007918 */ /* 0x000fe20000000000 */
[----:B----4-:R-:W-:-:S13]  /*0920*/  ISETP.NE.AND P0, PT, R0, 0x4, PT ;  /* 0x000000040000780c */ /* 0x010fda0003f05270 */
[----:B------:R-:W-:Y:S05]  /*0930*/  @P0 BRA `(.L_x_12) ;  /* 0x0000000000480947 */ /* 0x000fea0003800000 */
[----:B--2---:R-:W-:Y:S01]  /*0940*/  UMOV UR9, 0x1e0 ;  /* 0x000001e000097882 */ /* 0x004fe20000000000 */
[----:B---3--:R-:W-:Y:S01]  /*0950*/  UMOV UR8, 0x400 ;  /* 0x0000040000087882 */ /* 0x008fe20000000000 */
[----:B------:R-:W-:Y:S01]  /*0960*/  USEL UR9, UR9, 0x1a0, UP5 ;  /* 0x000001a009097887 */ /* 0x000fe2000a800000 */
        /* <DEDUP_REMOVED lines=10> */
[----:B--2---:R4:W2:Y:S08]  /*0a10*/  SYNCS.EXCH.64 URZ, [UR8+0x90], UR12 ;  /* 0x0000900c08ff75b2 */ /* 0x0048b00008000100 */
[----:B------:R4:W3:Y:S01]  /*0a20*/  SYNCS.EXCH.64 URZ, [UR8+0xa0], UR14 ;  /* 0x0000a00e08ff75b2 */ /* 0x0008e20008000100 */
[----:B------:R4:W1:Y:S01]  /*0a30*/  SYNCS.EXCH.64 URZ, [UR8+0x98], UR12 ;  /* 0x0000980c08ff75b2 */ /* 0x0008620008000100 */
[----:B------:R4:W1:Y:S02]  /*0a40*/  SYNCS.EXCH.64 URZ, [UR8+0xa8], UR14 ;  /* 0x0000a80e08ff75b2 */ /* 0x0008640008000100 */
[----:B----4-:R-:W-:Y:S01]  /*0a50*/  NOP ;  /* 0x0000000000007918 */ /* 0x010fe20000000000 */
.L_x_12:
[----:B------:R-:W4:Y:S01]  /*0a60*/  SHFL.IDX PT, R0, R96, RZ, 0x1f ;  /* 0x00001fff60007589 */ /* 0x000f2200000e0000 */
[----:B------:R-:W-:Y:S01]  /*0a70*/  NOP ;  /* 0x0000000000007918 */ /* 0x000fe20000000000 */
[----:B----4-:R-:W-:-:S13]  /*0a80*/  ISETP.NE.AND P0, PT, R0, 0x5, PT ;  /* 0x000000050000780c */ /* 0x010fda0003f05270 */
[----:B------:R-:W-:Y:S05]  /*0a90*/  @P0 BRA `(.L_x_13) ;  /* 0x0000000000540947 */ /* 0x000fea0003800000 */
[----:B--2---:R-:W-:Y:S01]  /*0aa0*/  UMOV UR9, 0x400 ;  /* 0x0000040000097882 */ /* 0x004fe20000000000 */
        /* <DEDUP_REMOVED lines=14> */
[----:B------:R4:W1:Y:S01]  /*0b90*/  SYNCS.EXCH.64 URZ, [UR9+0xd8], UR14 ;  /* 0x0000d80e09ff75b2 */ /* 0x0008620008000100 */
[----:B------:R4:W1:Y:S01]  /*0ba0*/  SYNCS.EXCH.64 URZ, [UR9+0xc0], UR12 ;  /* 0x0000c00c09ff75b2 */ /* 0x0008620008000100 */
[----:B------:R4:W1:Y:S01]  /*0bb0*/  SYNCS.EXCH.64 URZ, [UR9+0xe0], UR14 ;  /* 0x0000e00e09ff75b2 */ /* 0x0008620008000100 */
[----:B------:R4:W1:Y:S01]  /*0bc0*/  SYNCS.EXCH.64 URZ, [UR9+0xc8], UR12 ;  /* 0x0000c80c09ff75b2 */ /* 0x0008620008000100 */
[----:B------:R4:W1:Y:S02]  /*0bd0*/  SYNCS.EXCH.64 URZ, [UR9+0xe8], UR14 ;  /* 0x0000e80e09ff75b2 */ /* 0x0008640008000100 */
[----:B----4-:R-:W-:Y:S01]  /*0be0*/  NOP ;  /* 0x0000000000007918 */ /* 0x010fe20000000000 */
.L_x_13:
[----:B------:R-:W4:Y:S01]  /*0bf0*/  SHFL.IDX PT, R0, R96, RZ, 0x1f ;  /* 0x00001fff60007589 */ /* 0x000f2200000e0000 */
[----:B------:R-:W-:Y:S01]  /*0c00*/  ISETP.NE.OR P1, PT, RZ, UR10, !P1 ;  /* 0x0000000aff007c0c */ /* 0x000fe2000cf25670 */
        /* <DEDUP_REMOVED lines=12> */
[----:B------:R4:W3:Y:S01]  /*0cd0*/  SYNCS.EXCH.64 URZ, [UR8+0x100], UR12 ;  /* 0x0001000c08ff75b2 */ /* 0x0008e20008000100 */
[----:B------:R4:W1:Y:S01]  /*0ce0*/  SYNCS.EXCH.64 URZ, [UR8+0xf8], UR12 ;  /* 0x0000f80c08ff75b2 */ /* 0x0008620008000100 */
[----:B------:R4:W1:Y:S02]  /*0cf0*/  SYNCS.EXCH.64 URZ, [UR8+0x108], UR12 ;  /* 0x0001080c08ff75b2 */ /* 0x0008640008000100 */
[----:B----4-:R-:W-:Y:S01]  /*0d00*/  NOP ;  /* 0x0000000000007918 */ /* 0x010fe20000000000 */
.L_x_14:
[----:B------:R-:W-:Y:S01]  /*0d10*/  VOTEU.ALL UP1, P1 ;  /* 0x0000000000ff7886 */ /* 0x000fe20000820000 */
[----:B---3--:R-:W3:Y:S01]  /*0d20*/  LDCU UR8, c[0x0][0x36c] ;  /* 0x00006d80ff0877ac */ /* 0x008ee20008000800 */
[----:B------:R-:W-:Y:S01]  /*0d30*/  NOP ;  /* 0x0000000000007918 */ /* 0x000fe20000000000 */
[----:B------:R-:W-:Y:S01]  /*0d40*/  LOP3.LUT R10, R97, 0x1f, RZ, 0xc0, !PT ;  /* 0x0000001f610a7812 */ /* 0x000fe200078ec0ff */
[----:B--2---:R-:W-:Y:S01]  /*0d50*/  UMOV UR12, 0x20 ;  /* 0x00000020000c7882 */ /* 0x004fe20000000000 */
[----:B------:R-:W-:Y:S01]  /*0d60*/  @!UP1 UMOV UR6, 0x400 ;  /* 0x0000040000069882 */ /* 0x000fe20000000000 */
[----:B------:R-:W-:-:S04]  /*0d70*/  @!UP1 UIADD3 UR12, UPT, UPT, -UR12, 0x100000, URZ ;  /* 0x001000000c0c9890 */ /* 0x000fc8000fffe1ff */
[----:B------:R-:W-:Y:S02]  /*0d80*/  @!UP1 USHF.L.U32 UR13, UR12, 0xb, URZ ;  /* 0x0000000b0c0d9899 */ /* 0x000fe400080006ff */
[----:B------:R-:W-:Y:S02]  /*0d90*/  @!UP1 USHF.L.U32 UR12, UR12, 0x1, URZ ;  /* 0x000000010c0c9899 */ /* 0x000fe400080006ff */
[----:B------:R-:W-:Y:S01]  /*0da0*/  @!UP1 ULEA UR6, UR37, UR6, 0x18 ;  /* 0x0000000625069291 */ /* 0x000fe2000f8ec0ff */
[----:B------:R-:W-:Y:S01]  /*0db0*/  VOTEU.ALL UP1, P1 ;  /* 0x0000000000ff7886 */ /* 0x000fe20000820000 */
[----:B------:R-:W-:Y:S01]  /*0dc0*/  UISETP.NE.AND UP4, UPT, UR10, URZ, UPT ;  /* 0x000000ff0a00728c */ /* 0x000fe2000bf85270 */
[----:B------:R-:W2:Y:S09]  /*0dd0*/  FENCE.VIEW.ASYNC.S ;  /* 0x00000000000073c6 */ /* 0x000eb20000000000 */
[----:B--2---:R2:W4:Y:S01]  /*0de0*/  @!UP1 SYNCS.EXCH.64 URZ, [UR6+0x110], UR12 ;  /* 0x0001100c06ff95b2 */ /* 0x0045220008000100 */
[----:B---3--:R-:W-:-:S09]  /*0df0*/  UISETP.EQ.U32.AND UP1, UPT, UR8, 0x1, UPT ;  /* 0x000000010800788c */ /* 0x008fd2000bf22070 */
[----:B------:R-:W-:Y:S05]  /*0e00*/  BRA.U !UP1, `(.L_x_15) ;  /* 0x0000000109087547 */ /* 0x000fea000b800000 */
[----:B-1--4-:R-:W-:Y:S01]  /*0e10*/  UCGABAR_ARV ;  /* 0x00000000000079c7 */ /* 0x012fe20008000000 */
[----:B------:R-:W-:Y:S05]  /*0e20*/  BRA `(.L_x_16) ;  /* 0x0000000000047947 */ /* 0x000fea0003800000 */
.L_x_15:
[----:B-1--4-:R-:W-:Y:S01]  /*0e30*/  NOP ;  /* 0x0000000000007918 */ /* 0x012fe20000000000 */
.L_x_16:
[----:B------:R-:W1:Y:S01]  /*0e40*/  S2R R15, SR_CTAID.Y ;  /* 0x00000000000f7919 */ /* 0x000e620000002600 */
[----:B------:R-:W-:-:S05]  /*0e50*/  CS2R.32 R91, SR_CgaSize ;  /* 0x00000000005b7805 */ /* 0x000fca0000008a00 */
[----:B------:R-:W-:-:S05]  /*0e60*/  IMAD R91, R91, -0xa0, RZ ;  /* 0xffffff605b5b7824 */ /* 0x000fca00078e02ff */
[----:B--2---:R-:W-:-:S14]  /*0e70*/  R2UR UR6, R91 ;  /* 0x000000005b0672ca */ /* 0x004fdc00000e0000 */
[----:B------:R-:W2:Y:S01]  /*0e80*/  LDCU UR6, c[0x0][UR6+0x2b4] ;  /* 0x00005680060677ac */ /* 0x000ea20008000800 */
[----:B------:R-:W-:-:S05]  /*0e90*/  CS2R.32 R0, SR_CgaSize ;  /* 0x0000000000007805 */ /* 0x000fca0000008a00 */
[----:B------:R-:W-:-:S06]  /*0ea0*/  IMAD R0, R0, -0xa0, RZ ;  /* 0xffffff6000007824 */ /* 0x000fcc00078e02ff */
[----:B------:R-:W3:Y:S01]  /*0eb0*/  LDC R0, c[0x0][R0+0x2a4] ;  /* 0x0000a90000007b82 */ /* 0x000ee20000000800 */
[----:B------:R-:W-:Y:S01]  /*0ec0*/  PRMT R8, RZ, 0x7610, R8 ;  /* 0x00007610ff087816 */ /* 0x000fe20000000008 */
[----:B------:R-:W4:Y:S01]  /*0ed0*/  S2R R9, SR_CTAID.X ;  /* 0x0000000000097919 */ /* 0x000f220000002500 */
[----:B------:R-:W-:-:S05]  /*0ee0*/  CS2R.32 R91, SR_CgaSize ;  /* 0x00000000005b7805 */ /* 0x000fca0000008a00 */
[----:B------:R-:W-:-:S05]  /*0ef0*/  IMAD R91, R91, -0xa0, RZ ;  /* 0xffffff605b5b7824 */ /* 0x000fca00078e02ff */
[----:B------:R-:W-:-:S14]  /*0f00*/  R2UR UR8, R91 ;  /* 0x000000005b0872ca */ /* 0x000fdc00000e0000 */
[----:B------:R-:W3:Y:S01]  /*0f10*/  LDCU UR8, c[0x0][UR8+0x2b0] ;  /* 0x00005600080877ac */ /* 0x000ee20008000800 */
[----:B------:R-:W-:Y:S01]  /*0f20*/  UISETP.NE.AND UP2, UPT, UR10, 0x2, UPT ;  /* 0x000000020a00788c */ /* 0x000fe2000bf45270 */
[----:B------:R-:W2:Y:S01]  /*0f30*/  LDC R11, c[0x0][0xb24] ;  /* 0x0002c900ff0b7b82 */ /* 0x000ea20000000800 */
[----:B------:R-:W-:-:S05]  /*0f40*/  CS2R.32 R2, SR_CgaSize ;  /* 0x0000000000027805 */ /* 0x000fca0000008a00 */
[----:B------:R-:W-:-:S06]  /*0f50*/  IMAD R2, R2, -0xa0, RZ ;  /* 0xffffff6002027824 */ /* 0x000fcc00078e02ff */
[----:B------:R-:W3:Y:S08]  /*0f60*/  LDC R2, c[0x0][R2+0x2a0] ;  /* 0x0000a80002027b82 */ /* 0x000ef00000000800 */
[----:B------:R-:W3:Y:S01]  /*0f70*/  LDC R40, c[0x0][0xb24] ;  /* 0x0002c900ff287b82 */ /* 0x000ee20000000800 */
[----:B-1----:R-:W-:-:S07]  /*0f80*/  I2FP.F32.U32 R90, R15 ;  /* 0x0000000f005a7245 */ /* 0x002fce0000201000 */
[----:B------:R-:W1:Y:S01]  /*0f90*/  S2UR UR36, SR_CTAID.Z ;  /* 0x00000000002479c3 */ /* 0x000e620000002700 */
[----:B--2---:R-:W-:Y:S01]  /*0fa0*/  ISETP.GE.AND P0, PT, R11, 0x1, PT ;  /* 0x000000010b00780c */ /* 0x004fe20003f06270 */
[----:B----4-:R-:W-:Y:S01]  /*0fb0*/  IMAD.MOV.U32 R14, RZ, RZ, R9 ;  /* 0x000000ffff0e7224 */ /* 0x010fe200078e0009 */
[----:B------:R-:W-:Y:S01]  /*0fc0*/  I2FP.F32.U32 R91, R9 ;  /* 0x00000009005b7245 */ /* 0x000fe20000201000 */
[----:B------:R-:W-:Y:S01]  /*0fd0*/  FMUL R90, R90, UR6 ;  /* 0x000000065a5a7c20 */ /* 0x000fe20008400000 */
[----:B------:R-:W2:Y:S03]  /*0fe0*/  LDCU UR6, c[0x0][0xb30] ;  /* 0x00016600ff0677ac */ /* 0x000ea60008000800 */
[----:B---3--:R-:W-:Y:S02]  /*0ff0*/  FMUL R91, R91, UR8 ;  /* 0x000000085b5b7c20 */ /* 0x008fe40008400000 */
[----:B------:R-:W3:Y:S08]  /*1000*/  F2I.U32.TRUNC.NTZ R90, R90 ;  /* 0x0000005a005a7305 */ /* 0x000ef0000020f000 */
[----:B------:R-:W4:Y:S01]  /*1010*/  F2I.U32.TRUNC.NTZ R91, R91 ;  /* 0x0000005b005b7305 */ /* 0x000f22000020f000 */
[----:B--2---:R-:W-:Y:S01]  /*1020*/  UISETP.NE.AND UP3, UPT, UR6, 0x1, UPT ;  /* 0x000000010600788c */ /* 0x004fe2000bf65270 */
[----:B---3--:R-:W-:-:S05]  /*1030*/  IADD3 R90, PT, PT, -R90, RZ, RZ ;  /* 0x000000ff5a5a7210 */ /* 0x008fca0007ffe1ff */
[----:B------:R-:W-:Y:S01]  /*1040*/  IMAD R90, R0, R90, R15 ;  /* 0x0000005a005a7224 */ /* 0x000fe200078e020f */
[----:B------:R-:W-:Y:S01]  /*1050*/  PRMT R0, RZ, 0x7610, R0 ;  /* 0x00007610ff007816 */ /* 0x000fe20000000000 */
[----:B----4-:R-:W-:-:S04]  /*1060*/  IMAD.MOV R91, RZ, RZ, -R91 ;  /* 0x000000ffff5b7224 */ /* 0x010fc800078e0a5b */
[----:B------:R-:W-:Y:S01]  /*1070*/  IMAD R91, R2, R91, R9 ;  /* 0x0000005b025b7224 */ /* 0x000fe200078e0209 */
[----:B-1----:R-:W-:Y:S06]  /*1080*/  BRA.U UP4, `(.L_x_17) ;  /* 0x0000000104247547 */ /* 0x002fec000b800000 */
[----:B------:R-:W-:Y:S01]  /*1090*/  ISETP.NE.AND P1, PT, R90, RZ, PT ;  /* 0x000000ff5a00720c */ /* 0x000fe20003f25270 */
[----:B------:R-:W-:Y:S01]  /*10a0*/  IMAD.MOV.U32 R0, RZ, RZ, 0x3 ;  /* 0x00000003ff007424 */ /* 0x000fe200078e00ff */
[C---:B------:R-:W-:Y:S02]  /*10b0*/  LOP3.LUT R2, R91.reuse, 0xfffffffe, RZ, 0xc0, !PT ;  /* 0xfffffffe5b027812 */ /* 0x040fe400078ec0ff */
[----:B------:R-:W-:Y:S02]  /*10c0*/  ISETP.LT.U32.OR P1, PT, R91, 0x2, !P1 ;  /* 0x000000025b00780c */ /* 0x000fe40004f21470 */
[----:B------:R-:W-:Y:S02]  /*10d0*/  SHF.L.U32 R0, R0, R2, RZ ;  /* 0x0000000200007219 */ /* 0x000fe400000006ff */
[----:B------:R-:W-:Y:S02]  /*10e0*/  SEL R4, RZ, 0x1, !P1 ;  /* 0x00000001ff047807 */ /* 0x000fe40004800000 */
[----:B------:R-:W-:-:S05]  /*10f0*/  SEL R3, RZ, 0x2, !P1 ;  /* 0x00000002ff037807 */ /* 0x000fca0004800000 */
[----:B------:R-:W-:-:S05]  /*1100*/  IMAD.IADD R3, R4, 0x1, R3 ;  /* 0x0000000104037824 */ /* 0x000fca00078e0203 */
[----:B------:R-:W-:Y:S02]  /*1110*/  PRMT R8, R3, 0x7610, R8 ;  /* 0x0000761003087816 */ /* 0x000fe40000000008 */
.L_x_17:
[----:B------:R-:W-:Y:S05]  /*1120*/  @!P0 BRA `(.L_x_18) ;  /* 0x0000000000b88947 */ /* 0x000fea0003800000 */
[----:B------:R-:W1:Y:S01]  /*1130*/  LDC.64 R4, c[0x0][0xb18] ;  /* 0x0002c600ff047b82 */ /* 0x000e620000000a00 */
[----:B------:R-:W-:-:S07]  /*1140*/  ISETP.NE.AND P0, PT, R11, 0x1, PT ;  /* 0x000000010b00780c */ /* 0x000fce0003f05270 */
[----:B------:R-:W2:Y:S08]  /*1150*/  LDC R14, c[0x0][0xb0c] ;  /* 0x0002c300ff0e7b82 */ /* 0x000eb00000000800 */
[----:B------:R-:W3:Y:S08]  /*1160*/  LDC R16, c[0x0][0x370] ;  /* 0x0000dc00ff107b82 */ /* 0x000ef00000000800 */
[----:B------:R-:W4:Y:S01]  /*1170*/  LDC R13, c[0x0][0x374] ;  /* 0x0000dd00ff0d7b82 */ /* 0x000f220000000800 */
[----:B-1----:R-:W-:-:S07]  /*1180*/  ISETP.NE.AND P1, PT, R4, 0x1, PT ;  /* 0x000000010400780c */ /* 0x002fce0003f25270 */
[----:B------:R-:W3:Y:S01]  /*1190*/  LDC.64 R6, c[0x0][0xb10] ;  /* 0x0002c400ff067b82 */ /* 0x000ee20000000a00 */
[----:B--2---:R-:W-:-:S07]  /*11a0*/  ISETP.NE.AND P2, PT, R14, 0x1, PT ;  /* 0x000000010e00780c */ /* 0x004fce0003f45270 */
[----:B------:R-:W1:Y:S08]  /*11b0*/  LDC R12, c[0x0][0xb20] ;  /* 0x0002c800ff0c7b82 */ /* 0x000e700000000800 */
[----:B------:R-:W2:Y:S01]  /*11c0*/  LDC.64 R2, c[0x0][0xb28] ;  /* 0x0002ca00ff027b82 */ /* 0x000ea20000000a00 */
[----:B----4-:R-:W-:-:S04]  /*11d0*/  IMAD.HI.U32 R17, R13, R5, RZ ;  /* 0x000000050d117227 */ /* 0x010fc800078e00ff */
[----:B------:R-:W-:-:S04]  /*11e0*/  IMAD.HI.U32 R5, R15, R5, RZ ;  /* 0x000000050f057227 */ /* 0x000fc800078e00ff */
[----:B---3--:R-:W-:-:S05]  /*11f0*/  IMAD.HI.U32 R18, R16, R6, RZ ;  /* 0x0000000610127227 */ /* 0x008fca00078e00ff */
[-C--:B------:R-:W-:Y:S01]  /*1200*/  @P2 SHF.R.U32.HI R16, RZ, R7.reuse, R18 ;  /* 0x00000007ff102219 */ /* 0x080fe20000011612 */
[----:B------:R-:W-:Y:S01]  /*1210*/  IMAD.HI.U32 R18, R9, R6, RZ ;  /* 0x0000000609127227 */ /* 0x000fe200078e00ff */
[-C--:B-1----:R-:W-:Y:S02]  /*1220*/  @P1 SHF.R.U32.HI R13, RZ, R12.reuse, R17 ;  /* 0x0000000cff0d1219 */ /* 0x082fe40000011611 */
[----:B------:R-:W-:Y:S02]  /*1230*/  SHF.R.U32.HI R5, RZ, R12, R5 ;  /* 0x0000000cff057219 */ /* 0x000fe40000011605 */
[----:B------:R-:W-:Y:S02]  /*1240*/  SHF.R.U32.HI R18, RZ, R7, R18 ;  /* 0x00000007ff127219 */ /* 0x000fe40000011612 */
[----:B------:R-:W-:Y:S01]  /*1250*/  SEL R5, R15, R5, !P1 ;  /* 0x000000050f057207 */ /* 0x000fe20004800000 */
[----:B--2---:R-:W-:Y:S01]  /*1260*/  IMAD.HI.U32 R17, R13, R2, RZ ;  /* 0x000000020d117227 */ /* 0x004fe200078e00ff */
[----:B------:R-:W-:-:S03]  /*1270*/  SEL R18, R9, R18, !P2 ;  /* 0x0000001209127207 */ /* 0x000fc60005000000 */
[----:B------:R-:W-:Y:S01]  /*1280*/  IMAD.HI.U32 R6, R16, R2, RZ ;  /* 0x0000000210067227 */ /* 0x000fe200078e00ff */
[----:B------:R-:W-:-:S04]  /*1290*/  @P0 SHF.R.U32.HI R13, RZ, R3, R17 ;  /* 0x00000003ff0d0219 */ /* 0x000fc80000011611 */
[----:B------:R-:W-:Y:S01]  /*12a0*/  @P0 SHF.R.U32.HI R16, RZ, R3, R6 ;  /* 0x00000003ff100219 */ /* 0x000fe20000011606 */
[----:B------:R-:W-:-:S04]  /*12b0*/  IMAD R13, R13, R11, RZ ;  /* 0x0000000b0d0d7224 */ /* 0x000fc800078e02ff */
[----:B------:R-:W-:Y:S01]  /*12c0*/  IMAD R6, R16, R11, RZ ;  /* 0x0000000b10067224 */ /* 0x000fe200078e02ff */
[----:B------:R-:W-:-:S04]  /*12d0*/  ISETP.GE.AND P1, PT, R5, R13, PT ;  /* 0x0000000d0500720c */ /* 0x000fc80003f26270 */
[----:B------:R-:W-:Y:S01]  /*12e0*/  ISETP.GE.OR P1, PT, R18, R6, P1 ;  /* 0x000000061200720c */ /* 0x000fe20000f26670 */
[----:B------:R-:W-:-:S05]  /*12f0*/  IMAD.HI.U32 R6, R5, R2, RZ ;  /* 0x0000000205067227 */ /* 0x000fca00078e00ff */
[----:B------:R-:W-:-:S04]  /*1300*/  SHF.R.U32.HI R6, RZ, R3, R6 ;  /* 0x00000003ff067219 */ /* 0x000fc80000011606 */
[----:B------:R-:W-:-:S03]  /*1310*/  SEL R6, R5, R6, !P0 ;  /* 0x0000000605067207 */ /* 0x000fc60004000000 */
[----:B------:R-:W-:Y:S01]  /*1320*/  @!P1 IMAD.HI.U32 R7, R18, R2, RZ ;  /* 0x0000000212079227 */ /* 0x000fe200078e00ff */
[----:B------:R-:W-:-:S04]  /*1330*/  IADD3 R2, PT, PT, -R6, RZ, RZ ;  /* 0x000000ff06027210 */ /* 0x000fc80007ffe1ff */
[----:B------:R-:W-:Y:S01]  /*1340*/  @!P1 SHF.R.U32.HI R3, RZ, R3, R7 ;  /* 0x00000003ff039219 */ /* 0x000fe20000011607 */
[----:B------:R-:W-:Y:S01]  /*1350*/  IMAD R2, R11, R2, R5 ;  /* 0x000000020b027224 */ /* 0x000fe200078e0205 */
[----:B------:R-:W-:Y:S02]  /*1360*/  IADD3 R7, PT, PT, -R5, RZ, RZ ;  /* 0x000000ff05077210 */ /* 0x000fe40007ffe1ff */
[----:B------:R-:W-:-:S03]  /*1370*/  @!P1 SEL R3, R18, R3, !P0 ;  /* 0x0000000312039207 */ /* 0x000fc60004000000 */
[----:B------:R-:W-:Y:S02]  /*1380*/  IMAD R7, R4, R7, R15 ;  /* 0x0000000704077224 */ /* 0x000fe400078e020f */
[--C-:B------:R-:W-:Y:S02]  /*1390*/  @!P1 IMAD.IADD R6, R6, 0x1, -R3.reuse ;  /* 0x0000000106069824 */ /* 0x100fe400078e0a03 */
[----:B------:R-:W-:Y:S01]  /*13a0*/  @!P1 IMAD R3, R2, R16, R3 ;  /* 0x0000001002039224 */ /* 0x000fe200078e0203 */
[----:B------:R-:W-:Y:S01]  /*13b0*/  IADD3 R2, PT, PT, -R18, RZ, RZ ;  /* 0x000000ff12027210 */ /* 0x000fe20007ffe1ff */
[----:B------:R-:W-:Y:S02]  /*13c0*/  @!P1 IMAD R5, R6, R11, R18 ;  /* 0x0000000b06059224 */ /* 0x000fe400078e0212 */
[----:B------:R-:W-:Y:S02]  /*13d0*/  @!P1 IMAD.MOV.U32 R18, RZ, RZ, R3 ;  /* 0x000000ffff129224 */ /* 0x000fe400078e0003 */
[----:B------:R-:W-:-:S02]  /*13e0*/  IMAD R2, R14, R2, R9 ;  /* 0x000000020e027224 */ /* 0x000fc400078e0209 */
[----:B------:R-:W-:Y:S02]  /*13f0*/  IMAD R15, R5, R4, R7 ;  /* 0x00000004050f7224 */ /* 0x000fe400078e0207 */
[----:B------:R-:W-:Y:S02]  /*1400*/  IMAD R14, R18, R14, R2 ;  /* 0x0000000e120e7224 */ /* 0x000fe400078e0202 */
.L_x_18:
[----:B------:R-:W-:Y:S05]  /*1410*/  BRA.U UP3, `(.L_x_19) ;  /* 0x0000000103407547 */ /* 0x000fea000b800000 */
[----:B------:R-:W1:Y:S08]  /*1420*/  LDC.64 R4, c[0x0][0xb10] ;  /* 0x0002c400ff047b82 */ /* 0x000e700000000a00 */
[----:B------:R-:W2:Y:S08]  /*1430*/  LDC.64 R2, c[0x0][0xb18] ;  /* 0x0002c600ff027b82 */ /* 0x000eb00000000a00 */
[----:B------:R-:W3:Y:S08]  /*1440*/  LDC R6, c[0x0][0xb20] ;  /* 0x0002c800ff067b82 */ /* 0x000ef00000000800 */
[----:B------:R-:W4:Y:S01]  /*1450*/  LDC R7, c[0x0][0xb0c] ;  /* 0x0002c300ff077b82 */ /* 0x000f220000000800 */
[----:B-1----:R-:W-:-:S05]  /*1460*/  IMAD.HI.U32 R4, R14, R4, RZ ;  /* 0x000000040e047227 */ /* 0x002fca00078e00ff */
[----:B------:R-:W-:Y:S01]  /*1470*/  SHF.R.U32.HI R4, RZ, R5, R4 ;  /* 0x00000005ff047219 */ /* 0x000fe20000011604 */
[----:B--2---:R-:W-:Y:S01]  /*1480*/  IMAD.HI.U32 R3, R15, R3, RZ ;  /* 0x000000030f037227 */ /* 0x004fe200078e00ff */
[----:B------:R-:W-:-:S04]  /*1490*/  ISETP.NE.AND P0, PT, R2, 0x1, PT ;  /* 0x000000010200780c */ /* 0x000fc80003f05270 */
[----:B---3--:R-:W-:-:S04]  /*14a0*/  SHF.R.U32.HI R3, RZ, R6, R3 ;  /* 0x00000006ff037219 */ /* 0x008fc80000011603 */
[----:B------:R-:W-:Y:S02]  /*14b0*/  SEL R3, R15, R3, !P0 ;  /* 0x000000030f037207 */ /* 0x000fe40004000000 */
[----:B----4-:R-:W-:-:S04]  /*14c0*/  ISETP.NE.AND P1, PT, R7, 0x1, PT ;  /* 0x000000010700780c */ /* 0x010fc80003f25270 */
[----:B------:R-:W-:-:S05]  /*14d0*/  SEL R5, R14, R4, !P1 ;  /* 0x000000040e057207 */ /* 0x000fca0004800000 */
[----:B------:R-:W-:Y:S02]  /*14e0*/  IMAD.IADD R4, R3, 0x1, -R5 ;  /* 0x0000000103047824 */ /* 0x000fe400078e0a05 */
[----:B------:R-:W-:Y:S02]  /*14f0*/  IMAD.IADD R3, R5, 0x1, -R3 ;  /* 0x0000000105037824 */ /* 0x000fe400078e0a03 */
[----:B------:R-:W-:Y:S02]  /*1500*/  IMAD R14, R4, R7, R14 ;  /* 0x00000007040e7224 */ /* 0x000fe400078e020e */
[----:B------:R-:W-:Y:S02]  /*1510*/  IMAD R15, R3, R2, R15 ;  /* 0x00000002030f7224 */ /* 0x000fe400078e020f */
.L_x_19:
[----:B------:R-:W-:Y:S05]  /*1520*/  BRA.U !UP1, `(.L_x_20) ;  /* 0x00000001090c7547 */ /* 0x000fea000b800000 */
[----:B------:R-:W-:Y:S01]  /*1530*/  UCGABAR_WAIT ;  /* 0x0000000000007dc7 */ /* 0x000fe20008000000 */
[----:B------:R-:W-:Y:S01]  /*1540*/  CCTL.IVALL ;  /* 0x00000000ff00798f */ /* 0x000fe20002000000 */
[----:B------:R-:W-:Y:S05]  /*1550*/  BRA `(.L_x_21) ;  /* 0x0000000000047947 */ /* 0x000fea0003800000 */
.L_x_20:
[----:B------:R-:W-:Y:S06]  /*1560*/  BAR.SYNC.DEFER_BLOCKING 0x0 ;  /* 0x0000000000007b1d */ /* 0x000fec0000010000 */
.L_x_21:
[----:B------:R-:W-:Y:S05]  /*1570*/  BRA.U UP2, `(.L_x_22) ;  /* 0x0000001102d87547 */ /* 0x000fea000b800000 */
[----:B------:R-:W1:Y:S01]  /*1580*/  LDCU UR15, c[0x0][0x38c] ;  /* 0x00007180ff0f77ac */ /* 0x000e620008000800 */
[----:B------:R-:W2:Y:S01]  /*1590*/  LDC R8, c[0x0][0x370] ;  /* 0x0000dc00ff087b82 */ /* 0x000ea20000000800 */
[C---:B------:R-:W-:Y:S01]  /*15a0*/  IMAD.SHL.U32 R19, R9.reuse, 0x20, RZ ;  /* 0x0000002009137824 */ /* 0x040fe200078e00ff */
[----:B------:R-:W-:Y:S01]  /*15b0*/  PLOP3.LUT P1, PT, PT, PT, UP5, 0x80, 0x8 ;  /* 0x000000000008781c */ /* 0x000fe20003f2f058 */
[----:B------:R-:W-:Y:S01]  /*15c0*/  UISETP.NE.AND UP1, UPT, UR10, URZ, UPT ;  /* 0x000000ff0a00728c */ /* 0x000fe2000bf25270 */
[----:B------:R-:W-:Y:S01]  /*15d0*/  ISETP.NE.AND P4, PT, R10, RZ, P5 ;  /* 0x000000ff0a00720c */ /* 0x000fe20002f85270 */
[----:B------:R-:W-:Y:S01]  /*15e0*/  IMAD.SHL.U32 R18, R9, 0x80, RZ ;  /* 0x0000008009127824 */ /* 0x000fe200078e00ff */
[----:B------:R-:W-:Y:S01]  /*15f0*/  PLOP3.LUT P1, PT, P1, PT, PT, 0x8, 0x80 ;  /* 0x000000000080781c */ /* 0x000fe20000f2e170 */
[----:B------:R-:W-:Y:S01]  /*1600*/  IMAD.MOV.U32 R17, RZ, RZ, 0x1 ;  /* 0x00000001ff117424 */ /* 0x000fe200078e00ff */
[----:B------:R-:W3:Y:S01]  /*1610*/  LDC R0, c[0x0][0x374] ;  /* 0x0000dd00ff007b82 */ /* 0x000ee20000000800 */
[----:B------:R-:W-:Y:S01]  /*1620*/  IMAD.MOV.U32 R16, RZ, RZ, RZ ;  /* 0x000000ffff107224 */ /* 0x000fe200078e00ff */
[----:B------:R-:W-:Y:S01]  /*1630*/  CS2R R12, SRZ ;  /* 0x00000000000c7805 */ /* 0x000fe2000001ff00 */
[----:B------:R-:W-:Y:S01]  /*1640*/  IMAD.MOV.U32 R11, RZ, RZ, 0x1 ;  /* 0x00000001ff0b7424 */ /* 0x000fe200078e00ff */
[----:B------:R-:W-:Y:S01]  /*1650*/  LOP3.LUT R19, R19, 0x20, RZ, 0xc0, !PT ;  /* 0x0000002013137812 */ /* 0x000fe200078ec0ff */
[----:B------:R-:W4:Y:S01]  /*1660*/  LDCU.64 UR24, c[0x0][0x348] ;  /* 0x00006900ff1877ac */ /* 0x000f220008000a00 */
[----:B-1----:R-:W-:-:S02]  /*1670*/  UIADD3 UR4, UPT, UPT, UR15, 0x1f, URZ ;  /* 0x0000001f0f047890 */ /* 0x002fc4000fffe0ff */
[----:B------:R-:W-:Y:S02]  /*1680*/  USEL UR7, UR7, 0x2, UP1 ;  /* 0x0000000207077887 */ /* 0x000fe40008800000 */
[----:B------:R-:W-:Y:S01]  /*1690*/  USHF.R.S32.HI UR22, URZ, 0x1f, UR4 ;  /* 0x0000001fff167899 */ /* 0x000fe20008011404 */
[----:B------:R-:W-:-:S03]  /*16a0*/  UMOV UR13, URZ ;  /* 0x000000ff000d7c82 */ /* 0x000fc60008000000 */
[----:B------:R-:W-:Y:S02]  /*16b0*/  ULEA.HI UR22, UR22, UR4, URZ, 0x5 ;  /* 0x0000000416167291 */ /* 0x000fe4000f8f28ff */
[----:B------:R-:W-:Y:S02]  /*16c0*/  UIADD3 UR4, UPT, UPT, UR15, -0x1, URZ ;  /* 0xffffffff0f047890 */ /* 0x000fe4000fffe0ff */
[----:B------:R-:W-:Y:S02]  /*16d0*/  USHF.R.S32.HI UR22, URZ, 0x5, UR22 ;  /* 0x00000005ff167899 */ /* 0x000fe40008011416 */
[----:B------:R-:W-:Y:S02]  /*16e0*/  UISETP.GE.U32.AND UP2, UPT, UR4, -0x3f, UPT ;  /* 0xffffffc10400788c */ /* 0x000fe4000bf46070 */
[----:B------:R-:W-:Y:S02]  /*16f0*/  UISETP.LT.U32.AND UP0, UPT, UR22, 0x5, UPT ;  /* 0x000000051600788c */ /* 0x000fe4000bf01070 */
[----:B------:R-:W-:-:S02]  /*1700*/  UIADD3 UR15, UPT, UPT, UR15, 0x3e, URZ ;  /* 0x0000003e0f0f7890 */ /* 0x000fc4000fffe0ff */
[----:B------:R-:W-:-:S04]  /*1710*/  USEL UR21, UR22, 0x5, UP0 ;  /* 0x0000000516157887 */ /* 0x000fc80008000000 */
[----:B------:R-:W-:Y:S02]  /*1720*/  UIADD3 UR6, UPT, UPT, UR21, -0x1, URZ ;  /* 0xffffffff15067890 */ /* 0x000fe4000fffe0ff */
[----:B------:R-:W-:Y:S02]  /*1730*/  @UP2 UIADD3 UR6, UPT, UPT, UR21, URZ, URZ ;  /* 0x000000ff15062290 */ /* 0x000fe4000fffe0ff */
[----:B------:R-:W-:Y:S02]  /*1740*/  UIADD3 UR14, UPT, UPT, UR22, -UR21, URZ ;  /* 0x80000015160e7290 */ /* 0x000fe4000fffe0ff */
[----:B------:R-:W-:Y:S02]  /*1750*/  UIADD3 UR5, UPT, UPT, UR6, 0x1, URZ ;  /* 0x0000000106057890 */ /* 0x000fe4000fffe0ff */
[----:B--2-4-:R-:W-:-:S12]  /*1760*/  UIADD3 UR6, UPT, UPT, -UR6, URZ, URZ ;  /* 0x000000ff06067290 */ /* 0x014fd8000fffe1ff */
.L_x_42:
[----:B------:R-:W-:Y:S01]  /*1770*/  UISETP.NE.AND UP0, UPT, UR37, URZ, UPT ;  /* 0x000000ff2500728c */ /* 0x000fe2000bf05270 */
[----:B------:R-:W1:Y:S08]  /*1780*/  S2UR UR37, SR_CgaCtaId ;  /* 0x00000000002579c3 */ /* 0x000e700000008800 */
[----:B------:R-:W-:Y:S05]  /*1790*/  BRA.U UP0, `(.L_x_23) ;  /* 0x0000000100347547 */ /* 0x000fea000b800000 */
[----:B------:R-:W2:Y:S01]  /*17a0*/  S2R R2, SR_CgaCtaId ;  /* 0x0000000000027919 */ /* 0x000ea20000008800 */
[----:B------:R-:W-:-:S04]  /*17b0*/  MOV R3, 0x400 ;  /* 0x0000040000037802 */ /* 0x000fc80000000f00 */
[----:B--2---:R-:W-:Y:S02]  /*17c0*/  LEA R2, R2, R3, 0x18 ;  /* 0x0000000302027211 */ /* 0x004fe400078ec0ff */
[----:B------:R-:W-:-:S03]  /*17d0*/  SHF.L.U32 R3, R11, 0x1f, RZ ;  /* 0x0000001f0b037819 */ /* 0x000fc600000006ff */
[----:B------:R-:W-:-:S04]  /*17e0*/  IMAD R2, R12, 0x8, R2 ;  /* 0x000000080c027824 */ /* 0x000fc800078e0202 */
[----:B------:R-:W2:Y:S02]  /*17f0*/  SYNCS.PHASECHK.TRANS64.TRYWAIT P0, [R2+URZ+0x100], R3 ;  /* 0x00010003020075a7 */ /* 0x000ea400080011ff */
[----:B--2---:R-:W-:Y:S05]  /*1800*/  @!P0 BRA `(.L_x_24) ;  /* 0x0000006000f88947 */ /* 0x004fea0003800000 */
.L_x_134:
[----:B------:R-:W-:Y:S01]  /*1810*/  VIADD R12, R12, 0x1 ;  /* 0x000000010c0c7836 */ /* 0x000fe20000000000 */
[----:B------:R2:W-:Y:S04]  /*1820*/  SYNCS.ARRIVE.TRANS64.A1T0 RZ, [R2+URZ+0xf0], RZ ;  /* 0x0000f0ff02ff79a7 */ /* 0x0005e800081000ff */
[----:B------:R-:W-:-:S04]  /*1830*/  ISETP.NE.AND P0, PT, R12, 0x2, PT ;  /* 0x000000020c00780c */ /* 0x000fc80003f05270 */
[----:B------:R-:W-:Y:S02]  /*1840*/  SEL R12, R12, RZ, P0 ;  /* 0x000000ff0c0c7207 */ /* 0x000fe40000000000 */
[----:B--2---:R-:W-:-:S04]  /*1850*/  SEL R2, RZ, 0x1, P0 ;  /* 0x00000001ff027807 */ /* 0x004fc80000000000 */
[----:B------:R-:W-:-:S07]  /*1860*/  LOP3.LUT R11, R11, R2, RZ, 0x3c, !PT ;  /* 0x000000020b0b7212 */ /* 0x000fce00078e3cff */
.L_x_23:
[----:B------:R-:W-:Y:S01]  /*1870*/  UMOV UR4, 0x400 ;  /* 0x0000040000047882 */ /* 0x000fe20000000000 */
[----:B------:R-:W-:Y:S01]  /*1880*/  SHF.L.U32 R2, R17, 0x1f, RZ ;  /* 0x0000001f11027819 */ /* 0x000fe200000006ff */
[----:B-1----:R-:W-:Y:S01]  /*1890*/  ULEA UR4, UR37, UR4, 0x18 ;  /* 0x0000000425047291 */ /* 0x002fe2000f8ec0ff */
[----:B------:R-:W-:Y:S01]  /*18a0*/  R2UR UR35, R18 ;  /* 0x00000000122372ca */ /* 0x000fe200000e0000 */
[----:B------:R-:W-:Y:S01]  /*18b0*/  UISETP.GE.U32.AND UP0, UPT, UR15, 0x3f, UPT ;  /* 0x0000003f0f00788c */ /* 0x000fe2000bf06070 */
[----:B------:R-:W-:Y:S01]  /*18c0*/  R2UR UR11, R19 ;  /* 0x00000000130b72ca */ /* 0x000fe200000e0000 */
[----:B------:R-:W-:Y:S01]  /*18d0*/  ULEA UR8, UR13, UR4, 0x3 ;  /* 0x000000040d087291 */ /* 0x000fe2000f8e18ff */
[----:B------:R-:W-:-:S08]  /*18e0*/  UMOV UR23, URZ ;  /* 0x000000ff00177c82 */ /* 0x000fd00008000000 */
[----:B------:R1:W2:Y:S01]  /*18f0*/  SYNCS.PHASECHK.TRANS64.TRYWAIT P0, [UR8+0x28], R2 ;  /* 0x00002802ff0075a7 */ /* 0x0002a20008001108 */
[----:B------:R-:W-:-:S13]  /*1900*/  R2UR UR8, R15 ;  /* 0x000000000f0872ca */ /* 0x000fda00000e0000 */
[----:B------:R-:W-:Y:S01]  /*1910*/  ULEA UR11, UR8, UR11, 0x6 ;  /* 0x0000000b080b7291 */ /* 0x000fe2000f8e30ff */
[----:B-1----:R-:W-:-:S05]  /*1920*/  LEA.HI R2, R14, R14, RZ, 0x1 ;  /* 0x0000000e0e027211 */ /* 0x002fca00078f08ff */
[----:B------:R-:W-:-:S05]  /*1930*/  IMAD.SHL.U32 R2, R2, 0x80, RZ ;  /* 0x0000008002027824 */ /* 0x000fca00078e00ff */
[----:B------:R-:W-:-:S04]  /*1940*/  LOP3.LUT R2, R2, 0xffffff00, RZ, 0xc0, !PT ;  /* 0xffffff0002027812 */ /* 0x000fc800078ec0ff */
[----:B------:R-:W-:-:S13]  /*1950*/  R2UR UR9, R2 ;  /* 0x00000000020972ca */ /* 0x000fda00000e0000 */
[----:B------:R-:W-:Y:S01]  /*1960*/  ULOP3.LUT UR35, UR9, 0x80, UR35, 0xf8, !UPT ;  /* 0x0000008009237892 */ /* 0x000fe2000f8ef823 */
[----:B------:R-:W-:Y:S11]  /*1970*/  BRA.U !UP0, `(.L_x_25) ;  /* 0x0000000108c07547 */ /* 0x000ff6000b800000 */
[----:B------:R-:W-:Y:S01]  /*1980*/  UMOV UR16, UR6 ;  /* 0x0000000600107c82 */ /* 0x000fe20008000000 */
[----:B------:R-:W-:Y:S01]  /*1990*/  UMOV UR17, UR13 ;  /* 0x0000000d00117c82 */ /* 0x000fe20008000000 */
[----:B------:R-:W-:-:S05]  /*19a0*/  UMOV UR34, URZ ;  /* 0x000000ff00227c82 */ /* 0x000fca0008000000 */
.L_x_31:
[----:B------:R-:W-:Y:S01]  /*19b0*/  ULEA UR33, UR17, UR4, 0x3 ;  /* 0x0000000411217291 */ /* 0x000fe2000f8e18ff */
[----:B------:R-:W-:Y:S01]  /*19c0*/  @P5 MOV R3, 0x5000 ;  /* 0x0000500000035802 */ /* 0x000fe20000000f00 */
[----:B-12-4-:R-:W-:Y:S10]  /*19d0*/  @P0 BRA `(.L_x_26) ;  /* 0x00000000000c0947 */ /* 0x016ff40003800000 */
[----:B------:R-:W-:-:S04]  /*19e0*/  SHF.L.U32 R4, R17, 0x1f, RZ ;  /* 0x0000001f11047819 */ /* 0x000fc800000006ff */
[----:B------:R-:W1:Y:S02]  /*19f0*/  SYNCS.PHASECHK.TRANS64.TRYWAIT P0, [UR33+0x28], R4 ;  /* 0x00002804ff0075a7 */ /* 0x000e640008001121 */
[----:B-1----:R-:W-:Y:S05]  /*1a00*/  @!P0 BRA `(.L_x_27) ;  /* 0x00000060008c8947 */ /* 0x002fea0003800000 */
.L_x_26:
[----:B------:R2:W-:Y:S01]  /*1a10*/  @P5 SYNCS.ARRIVE.TRANS64 RZ, [UR33], R3 ;  /* 0x00000003ffff59a7 */ /* 0x0005e20008000021 */
[----:B------:R-:W-:Y:S02]  /*1a20*/  ULOP3.LUT UR8, UR7, 0x2, URZ, 0xfc, !UPT ;  /* 0x0000000207087892 */ /* 0x000fe4000f8efcff */
[----:B------:R-:W-:Y:S02]  /*1a30*/  UIADD3 UR16, UPT, UPT, UR16, 0x1, URZ ;  /* 0x0000000110107890 */ /* 0x000fe4000fffe0ff */
[----:B------:R-:W-:Y:S02]  /*1a40*/  UISETP.NE.AND UP0, UPT, UR8, 0x2, UPT ;  /* 0x000000020800788c */ /* 0x000fe4000bf05270 */
[----:B------:R-:W-:-:S07]  /*1a50*/  UISETP.NE.AND UP2, UPT, UR16, 0x1, UPT ;  /* 0x000000011000788c */ /* 0x000fce000bf45270 */
[----:B------:R-:W-:Y:S05]  /*1a60*/  BRA.U UP0, `(.L_x_28) ;  /* 0x0000000100047547 */ /* 0x000fea000b800000 */
[----:B------:R-:W-:Y:S05]  /*1a70*/  BPT.TRAP 0x1 ;  /* 0x000000040000795c */ /* 0x000fea0000300000 */
.L_x_28:
[----:B------:R-:W-:Y:S04]  /*1a80*/  BSSY.RECONVERGENT B0, `(.L_x_29) ;  /* 0x0000003000007945 */ /* 0x000fe80003800200 */
[----:B------:R-:W-:Y:S05]  /*1a90*/  @!P4 BRA `(.L_x_30) ;  /* 0x000000000004c947 */ /* 0x000fea0003800000 */
[----:B------:R-:W-:Y:S05]  /*1aa0*/  BPT.TRAP 0x1 ;  /* 0x000000040000795c */ /* 0x000fea0000300000 */
.L_x_30:
[----:B------:R-:W-:Y:S05]  /*1ab0*/  BSYNC.RECONVERGENT B0 ;  /* 0x0000000000007941 */ /* 0x000fea0003800200 */
.L_x_29:
[----:B------:R-:W-:Y:S02]  /*1ac0*/  UIADD3 UR13, UPT, UPT, UR17, 0x1, URZ ;  /* 0x00000001110d7890 */ /* 0x000fe4000fffe0ff */
[----:B------:R-:W-:Y:S02]  /*1ad0*/  ULEA UR32, UR17, UR4, 0xd ;  /* 0x0000000411207291 */ /* 0x000fe4000f8e68ff */
[----:B------:R-:W-:Y:S02]  /*1ae0*/  UISETP.NE.AND UP0, UPT, UR13, 0x5, UPT ;  /* 0x000000050d00788c */ /* 0x000fe4000bf05270 */
[----:B------:R-:W-:Y:S02]  /*1af0*/  UIADD3 UR28, UP1, UPT, UR24, 0x80, URZ ;  /* 0x00000080181c7890 */ /* 0x000fe4000ff3e0ff */
[----:B------:R-:W-:Y:S02]  /*1b00*/  USEL UR9, URZ, 0x1, UP0 ;  /* 0x00000001ff097887 */ /* 0x000fe40008000000 */
[----:B------:R-:W-:-:S02]  /*1b10*/  USEL UR13, UR13, URZ, UP0 ;  /* 0x000000ff0d0d7287 */ /* 0x000fc40008000000 */
[----:B------:R-:W-:Y:S02]  /*1b20*/  UIADD3 UR26, UP0, UPT, UR24, 0x180, URZ ;  /* 0x00000180181a7890 */ /* 0x000fe4000ff1e0ff */
[----:B------:R-:W-:Y:S01]  /*1b30*/  ULEA UR8, UR13, UR4, 0x3 ;  /* 0x000000040d087291 */ /* 0x000fe2000f8e18ff */
[----:B------:R-:W-:Y:S01]  /*1b40*/  LOP3.LUT R17, R17, UR9, RZ, 0x3c, !PT ;  /* 0x0000000911117c12 */ /* 0x000fe2000f8e3cff */
[----:B------:R-:W-:Y:S02]  /*1b50*/  ULOP3.LUT UR33, UR33, 0xfefffff8, URZ, 0xc0, !UPT ;  /* 0xfefffff821217892 */ /* 0x000fe4000f8ec0ff */
[----:B------:R-:W-:Y:S01]  /*1b60*/  UIADD3.X UR29, UPT, UPT, URZ, UR25, URZ, UP1, !UPT ;  /* 0x00000019ff1d7290 */ /* 0x000fe20008ffe4ff */
[----:B-1----:R-:W-:Y:S01]  /*1b70*/  SHF.L.U32 R2, R17, 0x1f, RZ ;  /* 0x0000001f11027819 */ /* 0x002fe200000006ff */
[----:B------:R-:W-:Y:S02]  /*1b80*/  UIADD3 UR32, UPT, UPT, UR32, 0x6400, URZ ;  /* 0x0000640020207890 */ /* 0x000fe4000fffe0ff */
[----:B------:R-:W-:Y:S01]  /*1b90*/  UIADD3.X UR27, UPT, UPT, URZ, UR25, URZ, UP0, !UPT ;  /* 0x00000019ff1b7290 */ /* 0x000fe200087fe4ff */
[----:B------:R1:W4:Y:S01]  /*1ba0*/  SYNCS.PHASECHK.TRANS64.TRYWAIT P0, [UR8+0x28], R2 ;  /* 0x00002802ff0075a7 */ /* 0x0003220008001108 */
[----:B------:R-:W-:Y:S01]  /*1bb0*/  ULEA UR8, UR17, UR4, 0xb ;  /* 0x0000000411087291 */ /* 0x000fe2000f8e58ff */
[----:B------:R-:W-:Y:S01]  /*1bc0*/  UMOV UR18, 0x0 ;  /* 0x0000000000127882 */ /* 0x000fe20000000000 */
[----:B------:R-:W-:-:S02]  /*1bd0*/  UMOV UR19, 0x10000000 ;  /* 0x1000000000137882 */ /* 0x000fc40000000000 */
[----:B------:R-:W-:Y:S01]  /*1be0*/  UIADD3 UR8, UPT, UPT, UR8, 0x10400, URZ ;  /* 0x0001040008087890 */ /* 0x000fe2000fffe0ff */
[----:B------:R2:W-:Y:S01]  /*1bf0*/  UTMALDG.3D.2CTA [UR32], [UR28], desc[UR18] ;  /* 0x000012201c0075b4 */ /* 0x0005e20008211000 */
[----:B------:R-:W-:Y:S01]  /*1c00*/  UMOV UR10, UR34 ;  /* 0x00000022000a7c82 */ /* 0x000fe20008000000 */
[----:B------:R-:W-:Y:S01]  /*1c10*/  UMOV UR12, UR36 ;  /* 0x00000024000c7c82 */ /* 0x000fe20008000000 */
[----:B------:R-:W-:Y:S01]  /*1c20*/  UMOV UR9, UR33 ;  /* 0x0000002100097c82 */ /* 0x000fe20008000000 */
[----:B------:R-:W-:Y:S01]  /*1c30*/  UMOV UR23, UR5 ;  /* 0x0000000500177c82 */ /* 0x000fe20008000000 */
[----:B------:R-:W-:-:S03]  /*1c40*/  UMOV UR17, UR13 ;  /* 0x0000000d00117c82 */ /* 0x000fc60008000000 */
[----:B------:R1:W-:Y:S01]  /*1c50*/  UTMALDG.3D.2CTA [UR8], [UR26], desc[UR18] ;  /* 0x000012081a0075b4 */ /* 0x0003e20008211000 */
[----:B--2---:R-:W-:Y:S01]  /*1c60*/  UIADD3 UR34, UPT, UPT, UR34, 0x20, URZ ;  /* 0x0000002022227890 */ /* 0x004fe2000fffe0ff */
[----:B------:R-:W-:Y:S11]  /*1c70*/  BRA.U UP2, `(.L_x_31) ;  /* 0xfffffffd024c7547 */ /* 0x000ff6000b83ffff */
.L_x_25:
[----:B-1----:R-:W-:Y:S01]  /*1c80*/  ULEA UR8, UR13, UR4, 0x3 ;  /* 0x000000040d087291 */ /* 0x002fe2000f8e18ff */
[----:B------:R-:W-:Y:S01]  /*1c90*/  SHF.L.U32 R2, R17, 0x1f, RZ ;  /* 0x0000001f11027819 */ /* 0x000fe200000006ff */
[----:B------:R-:W-:Y:S01]  /*1ca0*/  @!P1 SYNCS.ARRIVE.TRANS64.A1T0 RZ, [UR4+0x88], RZ ;  /* 0x000088ffffff99a7 */ /* 0x000fe20008100004 */
[----:B------:R-:W-:-:S06]  /*1cb0*/  UISETP.GT.AND UP0, UPT, UR22, UR21, UPT ;  /* 0x000000151600728c */ /* 0x000fcc000bf04270 */
[----:B--2-4-:R1:W2:Y:S03]  /*1cc0*/  SYNCS.PHASECHK.TRANS64.TRYWAIT P0, [UR8+0x28], R2 ;  /* 0x00002802ff0075a7 */ /* 0x0142a60008001108 */
[----:B------:R-:W-:Y:S05]  /*1cd0*/  BRA.U !UP0, `(.L_x_32) ;  /* 0x0000000108c07547 */ /* 0x000fea000b800000 */
[----:B------:R-:W-:Y:S01]  /*1ce0*/  UIADD3 UR26, UPT, UPT, UR14, UR23, URZ ;  /* 0x000000170e1a7290 */ /* 0x000fe2000fffe0ff */
[----:B------:R-:W-:-:S11]  /*1cf0*/  UMOV UR27, UR13 ;  /* 0x0000000d001b7c82 */ /* 0x000fd60008000000 */
.L_x_38:
[----:B------:R-:W-:Y:S01]  /*1d00*/  ULEA UR17, UR27, UR4, 0x3 ;  /* 0x000000041b117291 */ /* 0x000fe2000f8e18ff */
[----:B--2---:R-:W-:Y:S01]  /*1d10*/  @P5 MOV R3, 0x5000 ;  /* 0x0000500000035802 */ /* 0x004fe20000000f00 */
[----:B-12---:R-:W-:Y:S10]  /*1d20*/  @P0 BRA `(.L_x_33) ;  /* 0x00000000000c0947 */ /* 0x006ff40003800000 */
[----:B------:R-:W-:-:S04]  /*1d30*/  SHF.L.U32 R4, R17, 0x1f, RZ ;  /* 0x0000001f11047819 */ /* 0x000fc800000006ff */
[----:B------:R-:W2:Y:S02]  /*1d40*/  SYNCS.PHASECHK.TRANS64.TRYWAIT P0, [UR17+0x28], R4 ;  /* 0x00002804ff0075a7 */ /* 0x000ea40008001111 */
[----:B--2---:R-:W-:Y:S05]  /*1d50*/  @!P0 BRA `(.L_x_34) ;  /* 0x0000005c00d08947 */ /* 0x004fea0003800000 */
.L_x_33:
[----:B------:R2:W-:Y:S01]  /*1d60*/  @P5 SYNCS.ARRIVE.TRANS64 RZ, [UR17], R3 ;  /* 0x00000003ffff59a7 */ /* 0x0005e20008000011 */
[----:B------:R-:W-:-:S04]  /*1d70*/  ULOP3.LUT UR8, UR7, 0x2, URZ, 0xfc, !UPT ;  /* 0x0000000207087892 */ /* 0x000fc8000f8efcff */
[----:B------:R-:W-:-:S09]  /*1d80*/  UISETP.NE.AND UP0, UPT, UR8, 0x2, UPT ;  /* 0x000000020800788c */ /* 0x000fd2000bf05270 */
[----:B------:R-:W-:Y:S05]  /*1d90*/  BRA.U UP0, `(.L_x_35) ;  /* 0x0000000100047547 */ /* 0x000fea000b800000 */
[----:B------:R-:W-:Y:S05]  /*1da0*/  BPT.TRAP 0x1 ;  /* 0x000000040000795c */ /* 0x000fea0000300000 */
.L_x_35:
[----:B------:R-:W-:Y:S04]  /*1db0*/  BSSY.RECONVERGENT B0, `(.L_x_36) ;  /* 0x0000003000007945 */ /* 0x000fe80003800200 */
[----:B------:R-:W-:Y:S05]  /*1dc0*/  @!P4 BRA `(.L_x_37) ;  /* 0x000000000004c947 */ /* 0x000fea0003800000 */
[----:B------:R-:W-:Y:S05]  /*1dd0*/  BPT.TRAP 0x1 ;  /* 0x000000040000795c */ /* 0x000fea0000300000 */
.L_x_37:
[----:B------:R-:W-:Y:S05]  /*1de0*/  BSYNC.RECONVERGENT B0 ;  /* 0x0000000000007941 */ /* 0x000fea0003800200 */
.L_x_36:
        /* <DEDUP_REMOVED lines=9> */
[----:B------:R-:W-:Y:S02]  /*1e80*/  USHF.L.U32 UR18, UR23, 0x5, URZ ;  /* 0x0000000517127899 */ /* 0x000fe400080006ff */
[----:B------:R-:W-:Y:S01]  /*1e90*/  ULOP3.LUT UR17, UR17, 0xfefffff8, URZ, 0xc0, !UPT ;  /* 0xfefffff811117892 */ /* 0x000fe2000f8ec0ff */
[----:B-1----:R-:W-:Y:S01]  /*1ea0*/  SHF.L.U32 R2, R17, 0x1f, RZ ;  /* 0x0000001f11027819 */ /* 0x002fe200000006ff */
[----:B------:R-:W-:Y:S02]  /*1eb0*/  UIADD3 UR16, UPT, UPT, UR16, 0x6400, URZ ;  /* 0x0000640010107890 */ /* 0x000fe4000fffe0ff */
[----:B------:R-:W-:Y:S01]  /*1ec0*/  UIADD3.X UR33, UPT, UPT, URZ, UR25, URZ, UP1, !UPT ;  /* 0x00000019ff217290 */ /* 0x000fe20008ffe4ff */
[----:B------:R4:W1:Y:S01]  /*1ed0*/  SYNCS.PHASECHK.TRANS64.TRYWAIT P0, [UR8+0x28], R2 ;  /* 0x00002802ff0075a7 */ /* 0x0008620008001108 */
[----:B------:R-:W-:-:S02]  /*1ee0*/  ULEA UR8, UR27, UR4, 0xb ;  /* 0x000000041b087291 */ /* 0x000fc4000f8e58ff */
[----:B------:R-:W-:Y:S02]  /*1ef0*/  UIADD3.X UR31, UPT, UPT, URZ, UR25, URZ, UP0, !UPT ;  /* 0x00000019ff1f7290 */ /* 0x000fe400087fe4ff */
[----:B------:R-:W-:Y:S01]  /*1f00*/  UIADD3 UR8, UPT, UPT, UR8, 0x10400, URZ ;  /* 0x0001040008087890 */ /* 0x000fe2000fffe0ff */
[----:B------:R-:W-:Y:S01]  /*1f10*/  UMOV UR28, 0x0 ;  /* 0x00000000001c7882 */ /* 0x000fe20000000000 */
[----:B------:R-:W-:Y:S01]  /*1f20*/  UMOV UR29, 0x10000000 ;  /* 0x10000000001d7882 */ /* 0x000fe20000000000 */
[----:B------:R-:W-:Y:S01]  /*1f30*/  UMOV UR19, UR35 ;  /* 0x0000002300137c82 */ /* 0x000fe20008000000 */
[----:B------:R-:W-:Y:S01]  /*1f40*/  UMOV UR20, UR36 ;  /* 0x0000002400147c82 */ /* 0x000fe20008000000 */
[----:B------:R-:W-:Y:S01]  /*1f50*/  UMOV UR12, UR36 ;  /* 0x00000024000c7c82 */ /* 0x000fe20008000000 */
[----:B------:R-:W-:Y:S01]  /*1f60*/  UMOV UR9, UR17 ;  /* 0x0000001100097c82 */ /* 0x000fe20008000000 */
[----:B------:R-:W-:Y:S01]  /*1f70*/  UMOV UR10, UR18 ;  /* 0x00000012000a7c82 */ /* 0x000fe20008000000 */
[----:B------:R4:W-:Y:S01]  /*1f80*/  UTMALDG.3D.2CTA [UR16], [UR32], desc[UR28] ;  /* 0x00001c10200075b4 */ /* 0x0009e20008211000 */
[----:B------:R-:W-:Y:S01]  /*1f90*/  UIADD3 UR23, UPT, UPT, UR23, 0x1, URZ ;  /* 0x0000000117177890 */ /* 0x000fe2000fffe0ff */
[----:B------:R-:W-:-:S03]  /*1fa0*/  UMOV UR27, UR13 ;  /* 0x0000000d001b7c82 */ /* 0x000fc60008000000 */
[----:B------:R-:W-:Y:S01]  /*1fb0*/  UISETP.NE.AND UP0, UPT, UR23, UR26, UPT ;  /* 0x0000001a1700728c */ /* 0x000fe2000bf05270 */
[----:B------:R4:W-:Y:S08]  /*1fc0*/  UTMALDG.3D.2CTA [UR8], [UR30], desc[UR28] ;  /* 0x00001c081e0075b4 */ /* 0x0009f00008211000 */
[----:B----4-:R-:W-:Y:S05]  /*1fd0*/  BRA.U UP0, `(.L_x_38) ;  /* 0xfffffffd00487547 */ /* 0x010fea000b83ffff */
.L_x_32:
[C---:B-1----:R-:W-:Y:S01]  /*1fe0*/  LEA R2, R16.reuse, UR4, 0x3 ;  /* 0x0000000410027c11 */ /* 0x042fe2000f8e18ff */
[----:B------:R-:W-:Y:S01]  /*1ff0*/  NOP ;  /* 0x0000000000007918 */ /* 0x000fe20000000000 */
[----:B--2---:R-:W-:Y:S02]  /*2000*/  SHF.L.U32 R3, R13, 0x1f, RZ ;  /* 0x0000001f0d037819 */ /* 0x004fe400000006ff */
[----:B------:R-:W-:Y:S02]  /*2010*/  LEA R4, R16, UR4, 0x4 ;  /* 0x0000000410047c11 */ /* 0x000fe4000f8e20ff */
[----:B------:R-:W1:Y:S02]  /*2020*/  SYNCS.PHASECHK.TRANS64.TRYWAIT P0, [R2+URZ+0x90], R3 ;  /* 0x00009003020075a7 */ /* 0x000e6400080011ff */
[----:B-1----:R-:W-:Y:S05]  /*2030*/  @!P0 BRA `(.L_x_39) ;  /* 0x0000005c00308947 */ /* 0x002fea0003800000 */
.L_x_137:
[----:B------:R-:W2:Y:S01]  /*2040*/  LDS.128 R4, [R4+0x120] ;  /* 0x0001200004047984 */ /* 0x000ea20000000c00 */
[----:B------:R-:W-:Y:S01]  /*2050*/  ISETP.GE.AND P0, PT, R40, 0x1, PT ;  /* 0x000000012800780c */ /* 0x000fe20003f06270 */
[----:B-1----:R-:W-:Y:S01]  /*2060*/  VIADD R2, R2, 0xa0 ;  /* 0x000000a002027836 */ /* 0x002fe20000000000 */
[----:B------:R-:W-:Y:S01]  /*2070*/  @!PT LDS RZ, [RZ] ;  /* 0x00000000fffff984 */ /* 0x000fe20000000800 */
[----:B------:R-:W-:Y:S01]  /*2080*/  @!PT LDS RZ, [RZ] ;  /* 0x00000000fffff984 */ /* 0x000fe20000000800 */
[----:B------:R-:W-:Y:S01]  /*2090*/  @!PT LDS RZ, [RZ] ;  /* 0x00000000fffff984 */ /* 0x000fe20000000800 */
[----:B------:R-:W-:Y:S01]  /*20a0*/  @!PT LDS RZ, [RZ] ;  /* 0x00000000fffff984 */ /* 0x000fe20000000800 */
[----:B------:R1:W-:Y:S06]  /*20b0*/  MEMBAR.ALL.CTA ;  /* 0x0000000000007992 */ /* 0x0003ec0000008000 */
[----:B-1----:R-:W1:Y:S01]  /*20c0*/  FENCE.VIEW.ASYNC.S ;  /* 0x00000000000073c6 */ /* 0x002e620000000000 */
[----:B------:R-:W-:-:S04]  /*20d0*/  PRMT R2, RZ, 0x654, R2 ;  /* 0x00000654ff027816 */ /* 0x000fc80000000002 */
[----:B-1----:R1:W-:Y:S01]  /*20e0*/  SYNCS.ARRIVE.TRANS64.RED.A1T0 RZ, [R2+URZ], RZ ;  /* 0x000000ff02ff79a7 */ /* 0x0023e200081004ff */
[----:B--2---:R-:W-:-:S13]  /*20f0*/  LOP3.LUT P2, RZ, R6, 0x1, RZ, 0xc0, !PT ;  /* 0x0000000106ff7812 */ /* 0x004fda000784c0ff */
[----:B------:R-:W-:Y:S01]  /*2100*/  @P2 SHF.R.U32.HI R3, RZ, 0x10, R5 ;  /* 0x00000010ff032819 */ /* 0x000fe20000011605 */
[----:B------:R-:W-:Y:S01]  /*2110*/  VOTEU.ANY UP0, P2 ;  /* 0x0000000000ff7886 */ /* 0x000fe20001000100 */
[----:B------:R-:W-:Y:S02]  /*2120*/  @P2 MOV R10, R4 ;  /* 0x00000004000a2202 */ /* 0x000fe40000000f00 */
[----:B------:R-:W-:Y:S02]  /*2130*/  @P2 R2UR.BROADCAST UR8, R3 ;  /* 0x00000000030822ca */ /* 0x000fe400008e0000 */
[----:B------:R-:W-:-:S11]  /*2140*/  @P2 LOP3.LUT R9, R5, 0xffff, RZ, 0xc0, !PT ;  /* 0x0000ffff05092812 */ /* 0x000fd600078ec0ff */
[----:B------:R-:W-:Y:S01]  /*2150*/  @UP0 UMOV UR36, UR8 ;  /* 0x0000000800240c82 */ /* 0x000fe20008000000 */
[----:B-1----:R-:W-:Y:S05]  /*2160*/  @!P0 BRA `(.L_x_40) ;  /* 0x0000000000b88947 */ /* 0x002fea0003800000 */
[----:B------:R-:W3:Y:S01]  /*2170*/  LDC.64 R4, c[0x0][0xb18] ;  /* 0x0002c600ff047b82 */ /* 0x000ee20000000a00 */
[----:B------:R-:W-:-:S07]  /*2180*/  ISETP.NE.AND P3, PT, R40, 0x1, PT ;  /* 0x000000012800780c */ /* 0x000fce0003f65270 */
[----:B------:R-:W1:Y:S08]  /*2190*/  LDC.64 R6, c[0x0][0xb10] ;  /* 0x0002c400ff067b82 */ /* 0x000e700000000a00 */
[----:B------:R-:W2:Y:S08]  /*21a0*/  LDC R14, c[0x0][0xb20] ;  /* 0x0002c800ff0e7b82 */ /* 0x000eb00000000800 */
[----:B------:R-:W4:Y:S01]  /*21b0*/  LDC R15, c[0x0][0xb0c] ;  /* 0x0002c300ff0f7b82 */ /* 0x000f220000000800 */
[----:B---3--:R-:W-:Y:S01]  /*21c0*/  IMAD.HI.U32 R21, R0, R5, RZ ;  /* 0x0000000500157227 */ /* 0x008fe200078e00ff */
[----:B------:R-:W-:-:S03]  /*21d0*/  ISETP.NE.AND P0, PT, R4, 0x1, PT ;  /* 0x000000010400780c */ /* 0x000fc60003f05270 */
[----:B------:R-:W-:-:S03]  /*21e0*/  IMAD.HI.U32 R5, R9, R5, RZ ;  /* 0x0000000509057227 */ /* 0x000fc600078e00ff */
[----:B------:R-:W3:Y:S01]  /*21f0*/  LDC.64 R2, c[0x0][0xb28] ;  /* 0x0002ca00ff027b82 */ /* 0x000ee20000000a00 */
[----:B-1----:R-:W-:-:S04]  /*2200*/  IMAD.HI.U32 R22, R8, R6, RZ ;  /* 0x0000000608167227 */ /* 0x002fc800078e00ff */
[----:B------:R-:W-:Y:S01]  /*2210*/  IMAD.HI.U32 R23, R10, R6, RZ ;  /* 0x000000060a177227 */ /* 0x000fe200078e00ff */
[----:B------:R-:W-:Y:S02]  /*2220*/  SHF.R.U32.HI R22, RZ, R7, R22 ;  /* 0x00000007ff167219 */ /* 0x000fe40000011616 */
[-C--:B--2---:R-:W-:Y:S02]  /*2230*/  SHF.R.U32.HI R21, RZ, R14.reuse, R21 ;  /* 0x0000000eff157219 */ /* 0x084fe40000011615 */
[----:B------:R-:W-:Y:S02]  /*2240*/  SHF.R.U32.HI R5, RZ, R14, R5 ;  /* 0x0000000eff057219 */ /* 0x000fe40000011605 */
[----:B------:R-:W-:Y:S02]  /*2250*/  SEL R21, R0, R21, !P0 ;  /* 0x0000001500157207 */ /* 0x000fe40004000000 */
[----:B------:R-:W-:Y:S02]  /*2260*/  SHF.R.U32.HI R23, RZ, R7, R23 ;  /* 0x00000007ff177219 */ /* 0x000fe40000011617 */
[----:B----4-:R-:W-:-:S02]  /*2270*/  ISETP.NE.AND P1, PT, R15, 0x1, PT ;  /* 0x000000010f00780c */ /* 0x010fc40003f25270 */
[----:B------:R-:W-:Y:S02]  /*2280*/  SEL R5, R9, R5, !P0 ;  /* 0x0000000509057207 */ /* 0x000fe40004000000 */
[----:B------:R-:W-:Y:S02]  /*2290*/  SEL R22, R8, R22, !P1 ;  /* 0x0000001608167207 */ /* 0x000fe40004800000 */
[----:B------:R-:W-:Y:S01]  /*22a0*/  SEL R23, R10, R23, !P1 ;  /* 0x000000170a177207 */ /* 0x000fe20004800000 */
[----:B---3--:R-:W-:-:S04]  /*22b0*/  IMAD.HI.U32 R20, R21, R2, RZ ;  /* 0x0000000215147227 */ /* 0x008fc800078e00ff */
        /* <DEDUP_REMOVED lines=10> */
[----:B------:R-:W-:-:S04]  /*2360*/  @!P0 IMAD.HI.U32 R7, R23, R2, RZ ;  /* 0x0000000217078227 */ /* 0x000fc800078e00ff */
[----:B------:R-:W-:Y:S01]  /*2370*/  IMAD.MOV R2, RZ, RZ, -R6 ;  /* 0x000000ffff027224 */ /* 0x000fe200078e0a06 */
[----:B------:R-:W-:Y:S02]  /*2380*/  @!P0 SHF.R.U32.HI R3, RZ, R3, R7 ;  /* 0x00000003ff038219 */ /* 0x000fe40000011607 */
[----:B------:R-:W-:Y:S01]  /*2390*/  IADD3 R7, PT, PT, -R5, RZ, RZ ;  /* 0x000000ff05077210 */ /* 0x000fe20007ffe1ff */
[----:B------:R-:W-:Y:S01]  /*23a0*/  IMAD R2, R40, R2, R5 ;  /* 0x0000000228027224 */ /* 0x000fe200078e0205 */
        /* <DEDUP_REMOVED lines=10> */
.L_x_40:
[----:B------:R-:W1:Y:S02]  /*2450*/  LDCU UR8, c[0x0][0xb30] ;  /* 0x00016600ff0877ac */ /* 0x000e640008000800 */
[----:B-1----:R-:W-:-:S09]  /*2460*/  UISETP.NE.AND UP0, UPT, UR8, 0x1, UPT ;  /* 0x000000010800788c */ /* 0x002fd2000bf05270 */
[----:B------:R-:W-:Y:S05]  /*2470*/  BRA.U UP0, `(.L_x_41) ;  /* 0x0000000100407547 */ /* 0x000fea000b800000 */
[----:B------:R-:W1:Y:S08]  /*2480*/  LDC.64 R4, c[0x0][0xb10] ;  /* 0x0002c400ff047b82 */ /* 0x000e700000000a00 */
[----:B------:R-:W2:Y:S08]  /*2490*/  LDC.64 R2, c[0x0][0xb18] ;  /* 0x0002c600ff027b82 */ /* 0x000eb00000000a00 */
[----:B------:R-:W4:Y:S08]  /*24a0*/  LDC R6, c[0x0][0xb20] ;  /* 0x0002c800ff067b82 */ /* 0x000f300000000800 */
[----:B------:R-:W3:Y:S01]  /*24b0*/  LDC R7, c[0x0][0xb0c] ;  /* 0x0002c300ff077b82 */ /* 0x000ee20000000800 */
[----:B-1----:R-:W-:-:S05]  /*24c0*/  IMAD.HI.U32 R4, R10, R4, RZ ;  /* 0x000000040a047227 */ /* 0x002fca00078e00ff */
[----:B------:R-:W-:Y:S01]  /*24d0*/  SHF.R.U32.HI R4, RZ, R5, R4 ;  /* 0x00000005ff047219 */ /* 0x000fe20000011604 */
[----:B--2---:R-:W-:Y:S01]  /*24e0*/  IMAD.HI.U32 R3, R9, R3, RZ ;  /* 0x0000000309037227 */ /* 0x004fe200078e00ff */
[----:B------:R-:W-:-:S04]  /*24f0*/  ISETP.NE.AND P0, PT, R2, 0x1, PT ;  /* 0x000000010200780c */ /* 0x000fc80003f05270 */
[----:B----4-:R-:W-:-:S04]  /*2500*/  SHF.R.U32.HI R3, RZ, R6, R3 ;  /* 0x00000006ff037219 */ /* 0x010fc80000011603 */
[----:B------:R-:W-:Y:S02]  /*2510*/  SEL R3, R9, R3, !P0 ;  /* 0x0000000309037207 */ /* 0x000fe40004000000 */
[----:B---3--:R-:W-:-:S04]  /*2520*/  ISETP.NE.AND P1, PT, R7, 0x1, PT ;  /* 0x000000010700780c */ /* 0x008fc80003f25270 */
[----:B------:R-:W-:-:S05]  /*2530*/  SEL R4, R10, R4, !P1 ;  /* 0x000000040a047207 */ /* 0x000fca0004800000 */
[----:B------:R-:W-:Y:S02]  /*2540*/  IMAD.IADD R5, R3, 0x1, -R4 ;  /* 0x0000000103057824 */ /* 0x000fe400078e0a04 */
[----:B------:R-:W-:Y:S02]  /*2550*/  IMAD.IADD R3, R4, 0x1, -R3 ;  /* 0x0000000104037824 */ /* 0x000fe400078e0a03 */
[----:B------:R-:W-:Y:S02]  /*2560*/  IMAD R10, R5, R7, R10 ;  /* 0x00000007050a7224 */ /* 0x000fe400078e020a */
[----:B------:R-:W-:-:S07]  /*2570*/  IMAD R9, R3, R2, R9 ;  /* 0x0000000203097224 */ /* 0x000fce00078e0209 */
.L_x_41:
[----:B------:R-:W-:Y:S01]  /*2580*/  VIADD R16, R16, 0x1 ;  /* 0x0000000110107836 */ /* 0x000fe20000000000 */
[----:B------:R-:W-:Y:S01]  /*2590*/  PLOP3.LUT P1, PT, PT, PT, PT, 0x80, 0x8 ;  /* 0x000000000008781c */ /* 0x000fe20003f2f070 */
[----:B------:R-:W-:Y:S02]  /*25a0*/  IMAD.IADD R14, R10, 0x1, R91 ;  /* 0x000000010a0e7824 */ /* 0x000fe400078e025b */
[----:B------:R-:W-:Y:S01]  /*25b0*/  IMAD.IADD R15, R9, 0x1, R90 ;  /* 0x00000001090f7824 */ /* 0x000fe200078e025a */
[----:B------:R-:W-:-:S04]  /*25c0*/  ISETP.NE.AND P0, PT, R16, 0x2, PT ;  /* 0x000000021000780c */ /* 0x000fc80003f05270 */
[----:B------:R-:W-:Y:S02]  /*25d0*/  SEL R2, RZ, 0x1, P0 ;  /* 0x00000001ff027807 */ /* 0x000fe40000000000 */
[----:B------:R-:W-:Y:S02]  /*25e0*/  SEL R16, R16, RZ, P0 ;  /* 0x000000ff10107207 */ /* 0x000fe40000000000 */
[----:B------:R-:W-:Y:S01]  /*25f0*/  LOP3.LUT R13, R13, R2, RZ, 0x3c, !PT ;  /* 0x000000020d0d7212 */ /* 0x000fe200078e3cff */
[----:B------:R-:W-:Y:S06]  /*2600*/  @P2 BRA `(.L_x_42) ;  /* 0xfffffff000582947 */ /* 0x000fec000383ffff */
[----:B------:R-:W-:Y:S01]  /*2610*/  UIADD3 UR4, UPT, UPT, UR4, 0x28, URZ ;  /* 0x0000002804047890 */ /* 0x000fe2000fffe0ff */
[----:B------:R-:W-:-:S03]  /*2620*/  SHF.L.U32 R2, R17, 0x1f, RZ ;  /* 0x0000001f11027819 */ /* 0x000fc600000006ff */
[----:B------:R-:W-:-:S09]  /*2630*/  ULEA UR5, UR13, UR4, 0x3 ;  /* 0x000000040d057291 */ /* 0x000fd2000f8e18ff */
[----:B------:R-:W1:Y:S02]  /*2640*/  SYNCS.PHASECHK.TRANS64.TRYWAIT P0, [UR5], R2 ;  /* 0x00000002ff0075a7 */ /* 0x000e640008001105 */
[----:B-1----:R-:W-:Y:S05]  /*2650*/  @!P0 BRA `(.L_x_43) ;  /* 0x0000005400bc8947 */ /* 0x002fea0003800000 */
.L_x_139:
[----:B------:R-:W-:-:S04]  /*2660*/  UIADD3 UR6, UPT, UPT, UR13, 0x1, URZ ;  /* 0x000000010d067890 */ /* 0x000fc8000fffe0ff */
[----:B------:R-:W-:-:S04]  /*2670*/  UISETP.NE.AND UP0, UPT, UR6, 0x5, UPT ;  /* 0x000000050600788c */ /* 0x000fc8000bf05270 */
[----:B------:R-:W-:Y:S02]  /*2680*/  USEL UR7, URZ, 0x1, UP0 ;  /* 0x00000001ff077887 */ /* 0x000fe40008000000 */
[----:B------:R-:W-:-:S04]  /*2690*/  USEL UR6, UR6, URZ, UP0 ;  /* 0x000000ff06067287 */ /* 0x000fc80008000000 */
[----:B------:R-:W-:Y:S01]  /*26a0*/  ULEA UR5, UR6, UR4, 0x3 ;  /* 0x0000000406057291 */ /* 0x000fe2000f8e18ff */
[----:B-1----:R-:W-:-:S04]  /*26b0*/  LOP3.LUT R2, R17, UR7, RZ, 0x3c, !PT ;  /* 0x0000000711027c12 */ /* 0x002fc8000f8e3cff */
[----:B------:R-:W-:-:S04]  /*26c0*/  SHF.L.U32 R3, R2, 0x1f, RZ ;  /* 0x0000001f02037819 */ /* 0x000fc800000006ff */
[----:B------:R-:W1:Y:S02]  /*26d0*/  SYNCS.PHASECHK.TRANS64.TRYWAIT P0, [UR5], R3 ;  /* 0x00000003ff0075a7 */ /* 0x000e640008001105 */
[----:B-1----:R-:W-:Y:S05]  /*26e0*/  @!P0 BRA `(.L_x_44) ;  /* 0x0000005400b08947 */ /* 0x002fea0003800000 */
.L_x_141:
[----:B------:R-:W-:-:S04]  /*26f0*/  UIADD3 UR6, UPT, UPT, UR6, 0x1, URZ ;  /* 0x0000000106067890 */ /* 0x000fc8000fffe0ff */
[----:B------:R-:W-:-:S04]  /*2700*/  UISETP.NE.AND UP0, UPT, UR6, 0x5, UPT ;  /* 0x000000050600788c */ /* 0x000fc8000bf05270 */
[----:B------:R-:W-:Y:S02]  /*2710*/  USEL UR7, URZ, 0x1, UP0 ;  /* 0x00000001ff077887 */ /* 0x000fe40008000000 */
[----:B------:R-:W-:-:S04]  /*2720*/  USEL UR6, UR6, URZ, UP0 ;  /* 0x000000ff06067287 */ /* 0x000fc80008000000 */
[----:B------:R-:W-:Y:S01]  /*2730*/  ULEA UR5, UR6, UR4, 0x3 ;  /* 0x0000000406057291 */ /* 0x000fe2000f8e18ff */
[----:B------:R-:W-:-:S04]  /*2740*/  LOP3.LUT R2, R2, UR7, RZ, 0x3c, !PT ;  /* 0x0000000702027c12 */ /* 0x000fc8000f8e3cff */
[----:B-1----:R-:W-:-:S04]  /*2750*/  SHF.L.U32 R3, R2, 0x1f, RZ ;  /* 0x0000001f02037819 */ /* 0x002fc800000006ff */
[----:B------:R-:W1:Y:S02]  /*2760*/  SYNCS.PHASECHK.TRANS64.TRYWAIT P0, [UR5], R3 ;  /* 0x00000003ff0075a7 */ /* 0x000e640008001105 */
[----:B-1----:R-:W-:Y:S05]  /*2770*/  @!P0 BRA `(.L_x_45) ;  /* 0x0000005400a48947 */ /* 0x002fea0003800000 */
.L_x_143:
        /* <DEDUP_REMOVED lines=9> */
.L_x_145:
[----:B------:R-:W-:-:S04]  /*2810*/  UIADD3 UR6, UPT, UPT, UR6, 0x1, URZ ;  /* 0x0000000106067890 */ /* 0x000fc8000fffe0ff */
[----:B------:R-:W-:-:S04]  /*2820*/  UISETP.NE.AND UP0, UPT, UR6, 0x5, UPT ;  /* 0x000000050600788c */ /* 0x000fc8000bf05270 */
[----:B------:R-:W-:Y:S02]  /*2830*/  USEL UR5, URZ, 0x1, UP0 ;  /* 0x00000001ff057887 */ /* 0x000fe40008000000 */
[----:B------:R-:W-:-:S04]  /*2840*/  USEL UR6, UR6, URZ, UP0 ;  /* 0x000000ff06067287 */ /* 0x000fc80008000000 */
[----:B------:R-:W-:Y:S01]  /*2850*/  ULEA UR6, UR6, UR4, 0x3 ;  /* 0x0000000406067291 */ /* 0x000fe2000f8e18ff */
[----:B------:R-:W-:-:S04]  /*2860*/  LOP3.LUT R2, R2, UR5, RZ, 0x3c, !PT ;  /* 0x0000000502027c12 */ /* 0x000fc8000f8e3cff */
[----:B------:R-:W-:Y:S01]  /*2870*/  SHF.L.U32 R2, R2, 0x1f, RZ ;  /* 0x0000001f02027819 */ /* 0x000fe200000006ff */
[----:B-1-3--:R-:W-:-:S07]  /*2880*/  IMAD.U32 R0, RZ, RZ, UR6 ;  /* 0x00000006ff007e24 */ /* 0x00afce000f8e00ff */
.L_x_47:
[----:B-1----:R1:W2:Y:S02]  /*2890*/  SYNCS.PHASECHK.TRANS64.TRYWAIT P0, [R0+URZ], R2 ;  /* 0x00000002000075a7 */ /* 0x0022a400080011ff */
[----:B--2---:R-:W-:Y:S05]  /*28a0*/  @!P0 NANOSLEEP.SYNCS 0x989680 ;  /* 0x009896800000895d */ /* 0x004fea0003900000 */
[----:B------:R-:W2:Y:S02]  /*28b0*/  @!P0 SYNCS.PHASECHK.TRANS64 P0, [R0+URZ], R2 ;  /* 0x00000002000085a7 */ /* 0x000ea400080010ff */
[----:B--2---:R-:W-:Y:S05]  /*28c0*/  @P0 EXIT ;  /* 0x000000000000094d */ /* 0x004fea0003800000 */
[----:B------:R-:W-:Y:S05]  /*28d0*/  BRA `(.L_x_47) ;  /* 0xfffffffc00ec7947 */ /* 0x000fea000383ffff */
.L_x_22:
[----:B------:R-:W-:-:S04]  /*28e0*/  UISETP.NE.AND UP1, UPT, UR37, URZ, UPT ;  /* 0x000000ff2500728c */ /* 0x000fc8000bf25270 */
[----:B------:R-:W-:-:S09]  /*28f0*/  UISETP.NE.OR UP1, UPT, UR10, 0x1, UP1 ;  /* 0x000000010a00788c */ /* 0x000fd20008f25670 */
[----:B------:R-:W-:Y:S05]  /*2900*/  BRA.U UP1, `(.L_x_48) ;  /* 0x00000005014c7547 */ /* 0x000fea000b800000 */
[----:B------:R-:W-:Y:S01]  /*2910*/  HFMA2 R11, -RZ, RZ, 0, 0 ;  /* 0x00000000ff0b7431 */ /* 0x000fe200000001ff */
[----:B------:R-:W-:Y:S01]  /*2920*/  ISETP.GE.U32.AND P2, PT, R10, 0x2, PT ;  /* 0x000000020a00780c */ /* 0x000fe20003f46070 */
[----:B------:R-:W-:Y:S01]  /*2930*/  IMAD.MOV.U32 R12, RZ, RZ, 0x1 ;  /* 0x00000001ff0c7424 */ /* 0x000fe200078e00ff */
[----:B------:R-:W-:Y:S01]  /*2940*/  CS2R R8, SRZ ;  /* 0x0000000000087805 */ /* 0x000fe2000001ff00 */
[----:B------:R-:W-:Y:S01]  /*2950*/  IMAD.MOV.U32 R3, RZ, RZ, RZ ;  /* 0x000000ffff037224 */ /* 0x000fe200078e00ff */
[----:B------:R-:W-:Y:S01]  /*2960*/  UMOV UR4, 0x400 ;  /* 0x0000040000047882 */ /* 0x000fe20000000000 */
[----:B------:R-:W-:Y:S01]  /*2970*/  UMOV UR6, URZ ;  /* 0x000000ff00067c82 */ /* 0x000fe20008000000 */
[----:B------:R-:W-:-:S12]  /*2980*/  ULEA UR37, UR37, UR4, 0x18 ;  /* 0x0000000425257291 */ /* 0x000fd8000f8ec0ff */
.L_x_52:
[----:B------:R-:W-:Y:S02]  /*2990*/  LEA R0, R3, UR37, 0x3 ;  /* 0x0000002503007c11 */ /* 0x000fe4000f8e18ff */
[----:B------:R-:W-:-:S03]  /*29a0*/  SHF.L.U32 R4, R8, 0x1f, RZ ;  /* 0x0000001f08047819 */ /* 0x000fc600000006ff */
[----:B------:R-:W-:Y:S01]  /*29b0*/  VIADD R5, R0, 0x100 ;  /* 0x0000010000057836 */ /* 0x000fe20000000000 */
[----:B------:R-:W1:Y:S02]  /*29c0*/  SYNCS.PHASECHK.TRANS64.TRYWAIT P0, [R0+URZ+0xf0], R4 ;  /* 0x0000f004000075a7 */ /* 0x000e6400080011ff */
[----:B-1----:R-:W-:Y:S05]  /*29d0*/  @!P0 BRA `(.L_x_49) ;  /* 0x00000054003c8947 */ /* 0x002fea0003800000 */
.L_x_146:
[----:B------:R-:W-:Y:S01]  /*29e0*/  ULEA UR5, UR6, UR37, 0x3 ;  /* 0x0000002506057291 */ /* 0x000fe2000f8e18ff */
[----:B-1----:R-:W-:Y:S01]  /*29f0*/  PRMT R0, RZ, 0x654, R5 ;  /* 0x00000654ff007816 */ /* 0x002fe20000000005 */
[----:B------:R-:W-:Y:S01]  /*2a00*/  @!P2 IMAD.MOV.U32 R4, RZ, RZ, 0x10 ;  /* 0x00000010ff04a424 */ /* 0x000fe200078e00ff */
[----:B------:R-:W-:Y:S01]  /*2a10*/  SHF.L.U32 R5, R12, 0x1f, RZ ;  /* 0x0000001f0c057819 */ /* 0x000fe200000006ff */
[----:B------:R-:W-:Y:S01]  /*2a20*/  UIADD3 UR4, UPT, UPT, UR5, 0x90, URZ ;  /* 0x0000009005047890 */ /* 0x000fe2000fffe0ff */
[----:B------:R1:W-:Y:S05]  /*2a30*/  SYNCS.ARRIVE.TRANS64.RED.A1T0 RZ, [R0+URZ], RZ ;  /* 0x000000ff00ff79a7 */ /* 0x0003ea00081004ff */
[----:B------:R-:W-:Y:S01]  /*2a40*/  IMAD.U32 R6, RZ, RZ, UR4 ;  /* 0x00000004ff067e24 */ /* 0x000fe2000f8e00ff */
[----:B------:R-:W2:Y:S04]  /*2a50*/  SYNCS.PHASECHK.TRANS64.TRYWAIT P0, [UR5+0xa0], R5 ;  /* 0x0000a005ff0075a7 */ /* 0x000ea80008001105 */
[----:B------:R-:W-:Y:S01]  /*2a60*/  PRMT R6, R10, 0x654, R6 ;  /* 0x000006540a067816 */ /* 0x000fe20000000006 */
[----:B-12---:R-:W-:Y:S06]  /*2a70*/  @!P0 BRA `(.L_x_50) ;  /* 0x0000005400288947 */ /* 0x006fec0003800000 */
.L_x_148:
[----:B------:R-:W-:Y:S01]  /*2a80*/  ULEA UR4, UR6, UR37, 0x4 ;  /* 0x0000002506047291 */ /* 0x000fe2000f8e20ff */
[----:B------:R-:W-:Y:S01]  /*2a90*/  SEL R2, R6, R2, !P2 ;  /* 0x0000000206027207 */ /* 0x000fe20005000000 */
[----:B------:R-:W-:Y:S01]  /*2aa0*/  UIADD3 UR5, UPT, UPT, UR5, 0x90, URZ ;  /* 0x0000009005057890 */ /* 0x000fe2000fffe0ff */
[----:B-1----:R-:W-:Y:S01]  /*2ab0*/  LEA R0, R11, UR37, 0x3 ;  /* 0x000000250b007c11 */ /* 0x002fe2000f8e18ff */
[----:B------:R-:W-:Y:S01]  /*2ac0*/  UIADD3 UR4, UPT, UPT, UR4, 0x120, URZ ;  /* 0x0000012004047890 */ /* 0x000fe2000fffe0ff */
[----:B------:R1:W-:Y:S01]  /*2ad0*/  @!P2 SYNCS.ARRIVE.TRANS64.RED RZ, [R2+URZ], R4 ;  /* 0x0000000402ffa9a7 */ /* 0x0003e200080004ff */
[----:B------:R-:W-:Y:S01]  /*2ae0*/  UIADD3 UR6, UPT, UPT, UR6, 0x1, URZ ;  /* 0x0000000106067890 */ /* 0x000fe2000fffe0ff */
[----:B------:R-:W-:-:S03]  /*2af0*/  VIADD R3, R3, 0x1 ;  /* 0x0000000103037836 */ /* 0x000fc60000000000 */
[----:B------:R-:W-:Y:S02]  /*2b00*/  UISETP.NE.AND UP0, UPT, UR6, 0x2, UPT ;  /* 0x000000020600788c */ /* 0x000fe4000bf05270 */
[----:B------:R-:W-:Y:S01]  /*2b10*/  ISETP.NE.AND P0, PT, R3, 0x2, PT ;  /* 0x000000020300780c */ /* 0x000fe20003f05270 */
[----:B------:R-:W-:Y:S06]  /*2b20*/  UGETNEXTWORKID.BROADCAST [UR4], [UR5] ;  /* 0x00000000040073ca */ /* 0x000fec0008000100 */
[----:B------:R-:W-:Y:S02]  /*2b30*/  USEL UR4, URZ, 0x1, UP0 ;  /* 0x00000001ff047887 */ /* 0x000fe40008000000 */
[----:B------:R-:W-:-:S04]  /*2b40*/  USEL UR6, UR6, URZ, UP0 ;  /* 0x000000ff06067287 */ /* 0x000fc80008000000 */
[----:B------:R-:W-:Y:S02]  /*2b50*/  LOP3.LUT R12, R12, UR4, RZ, 0x3c, !PT ;  /* 0x000000040c0c7c12 */ /* 0x000fe4000f8e3cff */
[----:B-1----:R-:W-:-:S04]  /*2b60*/  SHF.L.U32 R4, R9, 0x1f, RZ ;  /* 0x0000001f09047819 */ /* 0x002fc800000006ff */
[----:B------:R-:W1:Y:S02]  /*2b70*/  SYNCS.PHASECHK.TRANS64.TRYWAIT P1, [R0+URZ+0x90], R4 ;  /* 0x00009004000075a7 */ /* 0x000e6400080211ff */
[----:B-1----:R-:W-:Y:S05]  /*2b80*/  @!P1 BRA `(.L_x_51) ;  /* 0x0000005000fc9947 */ /* 0x002fea0003800000 */
.L_x_149:
[----:B-1----:R-:W-:Y:S01]  /*2b90*/  LEA R4, R11, UR37, 0x4 ;  /* 0x000000250b047c11 */ /* 0x002fe2000f8e20ff */
[----:B------:R-:W-:Y:S01]  /*2ba0*/  VIADD R0, R0, 0xa0 ;  /* 0x000000a000007836 */ /* 0x000fe20000000000 */
[----:B------:R-:W-:Y:S01]  /*2bb0*/  SEL R3, R3, RZ, P0 ;  /* 0x000000ff03037207 */ /* 0x000fe20000000000 */
[----:B------:R-:W-:-:S03]  /*2bc0*/  VIADD R11, R11, 0x1 ;  /* 0x000000010b0b7836 */ /* 0x000fc60000000000 */
[----:B------:R-:W1:Y:S01]  /*2bd0*/  LDS.128 R4, [R4+0x120] ;  /* 0x0001200004047984 */ /* 0x000e620000000c00 */
[----:B------:R-:W-:Y:S02]  /*2be0*/  PRMT R0, RZ, 0x654, R0 ;  /* 0x00000654ff007816 */ /* 0x000fe40000000000 */
[C---:B------:R-:W-:Y:S01]  /*2bf0*/  ISETP.NE.AND P1, PT, R11.reuse, 0x2, PT ;  /* 0x000000020b00780c */ /* 0x040fe20003f25270 */
[----:B------:R-:W-:Y:S01]  /*2c00*/  @!PT LDS RZ, [RZ] ;  /* 0x00000000fffff984 */ /* 0x000fe20000000800 */
[----:B------:R-:W-:Y:S01]  /*2c10*/  @!PT LDS RZ, [RZ] ;  /* 0x00000000fffff984 */ /* 0x000fe20000000800 */
[----:B------:R-:W-:Y:S01]  /*2c20*/  @!PT LDS RZ, [RZ] ;  /* 0x00000000fffff984 */ /* 0x000fe20000000800 */
[----:B------:R-:W-:Y:S01]  /*2c30*/  @!PT LDS RZ, [RZ] ;  /* 0x00000000fffff984 */ /* 0x000fe20000000800 */
[----:B------:R2:W-:Y:S06]  /*2c40*/  MEMBAR.ALL.CTA ;  /* 0x0000000000007992 */ /* 0x0005ec0000008000 */
[----:B--2---:R-:W2:Y:S01]  /*2c50*/  FENCE.VIEW.ASYNC.S ;  /* 0x00000000000073c6 */ /* 0x004ea20000000000 */
[----:B------:R-:W-:Y:S01]  /*2c60*/  SEL R11, R11, RZ, P1 ;  /* 0x000000ff0b0b7207 */ /* 0x000fe20000800000 */
[----:B--2---:R2:W-:Y:S01]  /*2c70*/  SYNCS.ARRIVE.TRANS64.RED.A1T0 RZ, [R0+URZ], RZ ;  /* 0x000000ff00ff79a7 */ /* 0x0045e200081004ff */
[----:B-1----:R-:W-:-:S02]  /*2c80*/  LOP3.LUT P3, RZ, R6, 0x1, RZ, 0xc0, !PT ;  /* 0x0000000106ff7812 */ /* 0x002fc4000786c0ff */
[----:B------:R-:W-:-:S04]  /*2c90*/  SEL R4, RZ, 0x1, P1 ;  /* 0x00000001ff047807 */ /* 0x000fc80000800000 */
[----:B------:R-:W-:Y:S02]  /*2ca0*/  LOP3.LUT R9, R9, R4, RZ, 0x3c, !PT ;  /* 0x0000000409097212 */ /* 0x000fe400078e3cff */
[----:B--2---:R-:W-:-:S04]  /*2cb0*/  SEL R0, RZ, 0x1, P0 ;  /* 0x00000001ff007807 */ /* 0x004fc80000000000 */
[----:B------:R-:W-:Y:S01]  /*2cc0*/  LOP3.LUT R8, R8, R0, RZ, 0x3c, !PT ;  /* 0x0000000008087212 */ /* 0x000fe200078e3cff */
[----:B------:R-:W-:Y:S06]  /*2cd0*/  @P3 BRA `(.L_x_52) ;  /* 0xfffffffc002c3947 */ /* 0x000fec000383ffff */
[----:B------:R-:W-:Y:S01]  /*2ce0*/  ULEA UR5, UR6, UR37, 0x3 ;  /* 0x0000002506057291 */ /* 0x000fe2000f8e18ff */
[----:B------:R-:W-:-:S08]  /*2cf0*/  SHF.L.U32 R2, R12, 0x1f, RZ ;  /* 0x0000001f0c027819 */ /* 0x000fd000000006ff */
[----:B------:R-:W1:Y:S02]  /*2d00*/  SYNCS.PHASECHK.TRANS64 P0, [UR5+0xa0], R2 ;  /* 0x0000a002ff0075a7 */ /* 0x000e640008001005 */
[----:B-1----:R-:W-:Y:S05]  /*2d10*/  @P0 BRA `(.L_x_53) ;  /* 0x0000000000080947 */ /* 0x002fea0003800000 */
[----:B------:R-:W1:Y:S02]  /*2d20*/  SYNCS.PHASECHK.TRANS64.TRYWAIT P0, [UR5+0xa0], R2 ;  /* 0x0000a002ff0075a7 */ /* 0x000e640008001105 */
[----:B-1----:R-:W-:Y:S05]  /*2d30*/  @!P0 BRA `(.L_x_54) ;  /* 0x0000005000a48947 */ /* 0x002fea0003800000 */
.L_x_53:
[----:B------:R-:W-:-:S04]  /*2d40*/  UIADD3 UR4, UPT, UPT, UR6, 0x1, URZ ;  /* 0x0000000106047890 */ /* 0x000fc8000fffe0ff */
[----:B------:R-:W-:-:S04]  /*2d50*/  UISETP.NE.AND UP0, UPT, UR4, 0x2, UPT ;  /* 0x000000020400788c */ /* 0x000fc8000bf05270 */
[----:B------:R-:W-:Y:S02]  /*2d60*/  USEL UR7, URZ, 0x1, UP0 ;  /* 0x00000001ff077887 */ /* 0x000fe40008000000 */
[----:B------:R-:W-:-:S04]  /*2d70*/  USEL UR4, UR4, URZ, UP0 ;  /* 0x000000ff04047287 */ /* 0x000fc80008000000 */
[----:B------:R-:W-:Y:S01]  /*2d80*/  ULEA UR4, UR4, UR37, 0x3 ;  /* 0x0000002504047291 */ /* 0x000fe2000f8e18ff */
[----:B-1----:R-:W-:-:S04]  /*2d90*/  LOP3.LUT R2, R12, UR7, RZ, 0x3c, !PT ;  /* 0x000000070c027c12 */ /* 0x002fc8000f8e3cff */
[----:B------:R-:W-:-:S04]  /*2da0*/  SHF.L.U32 R0, R2, 0x1f, RZ ;  /* 0x0000001f02007819 */ /* 0x000fc800000006ff */
[----:B------:R-:W1:Y:S02]  /*2db0*/  SYNCS.PHASECHK.TRANS64 P0, [UR4+0xa0], R0 ;  /* 0x0000a000ff0075a7 */ /* 0x000e640008001004 */
[----:B-1----:R-:W-:Y:S05]  /*2dc0*/  @P0 EXIT ;  /* 0x000000000000094d */ /* 0x002fea0003800000 */
[----:B------:R-:W-:Y:S02]  /*2dd0*/  SHF.L.U32 R2, R2, 0x1f, RZ ;  /* 0x0000001f02027819 */ /* 0x000fe400000006ff */
[----:B------:R-:W-:-:S07]  /*2de0*/  MOV R0, UR4 ;  /* 0x0000000400007c02 */ /* 0x000fce0008000f00 */
.L_x_55:
[----:B-1----:R1:W2:Y:S02]  /*2df0*/  SYNCS.PHASECHK.TRANS64.TRYWAIT P0, [R0+URZ+0xa0], R2 ;  /* 0x0000a002000075a7 */ /* 0x0022a400080011ff */
[----:B--2---:R-:W-:Y:S05]  /*2e00*/  @!P0 NANOSLEEP.SYNCS 0x989680 ;  /* 0x009896800000895d */ /* 0x004fea0003900000 */
[----:B------:R-:W2:Y:S02]  /*2e10*/  @!P0 SYNCS.PHASECHK.TRANS64 P0, [R0+URZ+0xa0], R2 ;  /* 0x0000a002000085a7 */ /* 0x000ea400080010ff */
[----:B--2---:R-:W-:Y:S05]  /*2e20*/  @P0 EXIT ;  /* 0x000000000000094d */ /* 0x004fea0003800000 */
[----:B------:R-:W-:Y:S05]  /*2e30*/  BRA `(.L_x_55) ;  /* 0xfffffffc00ec7947 */ /* 0x000fea000383ffff */
.L_x_48:
[----:B------:R-:W-:Y:S05]  /*2e40*/  BRA.U UP4, `(.L_x_56) ;  /* 0x0000001104a07547 */ /* 0x000fea000b800000 */
[----:B------:R-:W-:Y:S01]  /*2e50*/  UMOV UR6, 0x40 ;  /* 0x0000004000067882 */ /* 0x000fe20000000000 */
[----:B------:R-:W-:Y:S01]  /*2e60*/  NOP ;  /* 0x0000000000007918 */ /* 0x000fe20000000000 */
[----:B------:R-:W-:Y:S01]  /*2e70*/  ULEA UR6, UR37, UR6, 0x18 ;  /* 0x0000000625067291 */ /* 0x000fe2000f8ec0ff */
[----:B------:R-:W-:Y:S02]  /*2e80*/  UMOV UR7, 0x400 ;  /* 0x0000040000077882 */ /* 0x000fe40000000000 */
[----:B------:R-:W-:-:S06]  /*2e90*/  ULEA UR37, UR37, UR7, 0x18 ;  /* 0x0000000725257291 */ /* 0x000fcc000f8ec0ff */
[----:B------:R-:W1:Y:S02]  /*2ea0*/  LDS.U8 R2, [UR6+0x1c] ;  /* 0x00001c06ff027984 */ /* 0x000e640008000000 */
[----:B-1----:R-:W-:-:S13]  /*2eb0*/  ISETP.NE.AND P0, PT, R2, RZ, PT ;  /* 0x000000ff0200720c */ /* 0x002fda0003f05270 */
[----:B------:R-:W-:Y:S05]  /*2ec0*/  @P0 BRA `(.L_x_57) ;  /* 0x0000000400080947 */ /* 0x000fea0003800000 */
[----:B------:R-:W-:Y:S02]  /*2ed0*/  UISETP.NE.U32.AND UP0, UPT, UR5, 0x1, UPT ;  /* 0x000000010500788c */ /* 0x000fe4000bf05070 */
[----:B------:R-:W-:-:S07]  /*2ee0*/  UIADD3 UR8, UPT, UPT, UR6, 0x8, URZ ;  /* 0x0000000806087890 */ /* 0x000fce000fffe0ff */
[----:B------:R-:W-:Y:S05]  /*2ef0*/  BRA.U !UP0, `(.L_x_58) ;  /* 0x00000001089c7547 */ /* 0x000fea000b800000 */
[----:B------:R-:W-:Y:S01]  /*2f00*/  ELECT P0, URZ, PT ;  /* 0x0000000000ff782f */ /* 0x000fe20003800000 */
[----:B------:R-:W-:-:S12]  /*2f10*/  BSSY B0, `(.L_x_58) ;  /* 0x0000025000007945 */ /* 0x000fd80003800000 */
[----:B------:R-:W-:Y:S05]  /*2f20*/  @!P0 BRA `(.L_x_59) ;  /* 0x00000000008c8947 */ /* 0x000fea0003800000 */
[----:B------:R-:W-:-:S05]  /*2f30*/  UMOV UR7, 0x10 ;  /* 0x0000001000077882 */ /* 0x000fca0000000000 */
[----:B------:R-:W-:Y:S04]  /*2f40*/  DEPBAR.LE SB1, 0x36 ;  /* 0x00009d800000791a */ /* 0x000fe80000000000 */
[----:B------:R-:W1:Y:S02]  /*2f50*/  UTCATOMSWS.2CTA.FIND_AND_SET.ALIGN UP1, UR7, UR7 ;  /* 0x00000007000775e3 */ /* 0x000e640008220800 */
[----:B-1----:R-:W-:Y:S01]  /*2f60*/  MOV R10, UR7 ;  /* 0x00000007000a7c02 */ /* 0x002fe20008000f00 */
[----:B------:R-:W-:Y:S06]  /*2f70*/  BRA.U UP1, `(.L_x_60) ;  /* 0x0000000101187547 */ /* 0x000fec000b800000 */
.L_x_61:
[----:B------:R-:W-:Y:S05]  /*2f80*/  NANOSLEEP 0x64 ;  /* 0x000000640000795d */ /* 0x000fea0003800000 */
[----:B------:R-:W-:-:S05]  /*2f90*/  UMOV UR7, 0x10 ;  /* 0x0000001000077882 */ /* 0x000fca0000000000 */
[----:B------:R-:W-:Y:S04]  /*2fa0*/  DEPBAR.LE SB1, 0x36 ;  /* 0x00009d800000791a */ /* 0x000fe80000000000 */
[----:B------:R-:W1:Y:S02]  /*2fb0*/  UTCATOMSWS.2CTA.FIND_AND_SET.ALIGN UP1, UR7, UR7 ;  /* 0x00000007000775e3 */ /* 0x000e640008220800 */
[----:B-1----:R-:W-:Y:S01]  /*2fc0*/  MOV R10, UR7 ;  /* 0x00000007000a7c02 */ /* 0x002fe20008000f00 */
[----:B------:R-:W-:Y:S05]  /*2fd0*/  BRA.U !UP1, `(.L_x_61) ;  /* 0xfffffffd09e87547 */ /* 0x000fea000b83ffff */
.L_x_60:
[----:B------:R-:W1:Y:S01]  /*2fe0*/  LDS R5, [UR6+0x10] ;  /* 0x00001006ff057984 */ /* 0x000e620008000800 */
[----:B------:R-:W-:Y:S01]  /*2ff0*/  IMAD.U32 R3, RZ, RZ, UR37 ;  /* 0x00000025ff037e24 */ /* 0x000fe2000f8e00ff */
[----:B------:R-:W-:-:S03]  /*3000*/  MOV R2, UR4 ;  /* 0x0000000400027c02 */ /* 0x000fc60008000f00 */
[----:B------:R-:W-:Y:S01]  /*3010*/  VIADD R3, R3, 0x140 ;  /* 0x0000014003037836 */ /* 0x000fe20000000000 */
[----:B-1----:R-:W-:-:S04]  /*3020*/  SHF.L.U32 R5, R5, 0x1f, RZ ;  /* 0x0000001f05057819 */ /* 0x002fc800000006ff */
[----:B------:R-:W1:Y:S02]  /*3030*/  SYNCS.PHASECHK.TRANS64.TRYWAIT P0, [UR6+0x8], R5 ;  /* 0x00000805ff0075a7 */ /* 0x000e640008001106 */
[----:B-1----:R-:W-:Y:S05]  /*3040*/  @P0 BRA `(.L_x_62) ;  /* 0x0000000000080947 */ /* 0x002fea0003800000 */
[----:B------:R-:W1:Y:S02]  /*3050*/  SYNCS.PHASECHK.TRANS64.TRYWAIT P0, [UR6+0x8], R5 ;  /* 0x00000805ff0075a7 */ /* 0x000e640008001106 */
[----:B-1----:R-:W-:Y:S05]  /*3060*/  @!P0 BRA `(.L_x_63) ;  /* 0x0000004c00f08947 */ /* 0x002fea0003800000 */
.L_x_62:
[----:B-1----:R-:W-:Y:S01]  /*3070*/  HFMA2 R4, -RZ, RZ, 0, 5.9604644775390625e-08 ;  /* 0x00000001ff047431 */ /* 0x002fe200000001ff */
[----:B------:R-:W-:Y:S01]  /*3080*/  UPRMT UR7, UR4, 0x654, UR8 ;  /* 0x0000065404077896 */ /* 0x000fe20008000008 */
[----:B------:R-:W-:Y:S01]  /*3090*/  IMAD.MOV.U32 R7, RZ, RZ, 0xffff ;  /* 0x0000ffffff077424 */ /* 0x000fe200078e00ff */
[----:B------:R-:W-:Y:S01]  /*30a0*/  PRMT R2, R2, 0x654, R3 ;  /* 0x0000065402027816 */ /* 0x000fe20000000003 */
[----:B------:R-:W-:Y:S02]  /*30b0*/  IMAD.MOV.U32 R5, RZ, RZ, 0x4 ;  /* 0x00000004ff057424 */ /* 0x000fe400078e00ff */
[----:B------:R-:W-:Y:S01]  /*30c0*/  IMAD.SHL.U32 R9, R10, 0x20, RZ ;  /* 0x000000200a097824 */ /* 0x000fe200078e00ff */
[----:B------:R-:W-:Y:S02]  /*30d0*/  MOV R3, UR7 ;  /* 0x0000000700037c02 */ /* 0x000fe40008000f00 */
[-C--:B------:R-:W-:Y:S01]  /*30e0*/  SHF.L.U32 R7, R7, R10.reuse, RZ ;  /* 0x0000000a07077219 */ /* 0x080fe200000006ff */
[----:B------:R1:W-:Y:S01]  /*30f0*/  SYNCS.ARRIVE.TRANS64.RED RZ, [UR7], R5 ;  /* 0x00000005ffff79a7 */ /* 0x0003e20008000407 */
[----:B------:R-:W-:Y:S01]  /*3100*/  SHF.L.U32 R6, R4, R10, RZ ;  /* 0x0000000a04067219 */ /* 0x000fe200000006ff */
[----:B------:R1:W-:Y:S04]  /*3110*/  STS [UR37+0x140], R9 ;  /* 0x00014009ff007988 */ /* 0x0003e80008000825 */
[----:B------:R1:W-:Y:S04]  /*3120*/  STAS [R2.64], R10 ;  /* 0x0000000a02007dbd */ /* 0x0003e8000c0008ff */
[----:B------:R1:W-:Y:S04]  /*3130*/  ATOMS.OR RZ, [UR6+0x14], R7 ;  /* 0x00001407ffff798c */ /* 0x0003e8000b000006 */
[----:B------:R1:W-:Y:S04]  /*3140*/  ATOMS.OR RZ, [UR6+0x18], R6 ;  /* 0x00001806ffff798c */ /* 0x0003e8000b000006 */
[----:B------:R1:W-:Y:S02]  /*3150*/  ATOMS.XOR RZ, [UR6+0x10], R4 ;  /* 0x00001004ffff798c */ /* 0x0003e4000b800006 */
.L_x_59:
[----:B------:R-:W-:Y:S05]  /*3160*/  BSYNC B0 ;  /* 0x0000000000007941 */ /* 0x000fea0003800000 */
.L_x_58:
[----:B------:R-:W-:Y:S05]  /*3170*/  BRA.U UP0, `(.L_x_64) ;  /* 0x00000001006c7547 */ /* 0x000fea000b800000 */
[----:B------:R-:W-:-:S03]  /*3180*/  UMOV UR7, 0xffffffff ;  /* 0xffffffff00077882 */ /* 0x000fc60000000000 */
[----:B------:R-:W-:Y:S05]  /*3190*/  BRA.DIV UR7, `(.L_x_65) ;  /* 0x0000004e07bc7947 */ /* 0x000fea000b800000 */
[----:B------:R-:W-:-:S13]  /*31a0*/  ELECT P6, URZ, PT ;  /* 0x0000000000ff782f */ /* 0x000fda00038c0000 */
.L_x_153:
[----:B------:R-:W-:Y:S05]  /*31b0*/  @!P6 BRA `(.L_x_64) ;  /* 0x00000000005ce947 */ /* 0x000fea0003800000 */
[----:B-1----:R-:W1:Y:S02]  /*31c0*/  LDS R3, [UR6+0x10] ;  /* 0x00001006ff037984 */ /* 0x002e640008000800 */
[----:B-1----:R-:W-:-:S04]  /*31d0*/  SHF.L.U32 R3, R3, 0x1f, RZ ;  /* 0x0000001f03037819 */ /* 0x002fc800000006ff */
[----:B------:R-:W1:Y:S02]  /*31e0*/  SYNCS.PHASECHK.TRANS64.TRYWAIT P0, [UR6+0x8], R3 ;  /* 0x00000803ff0075a7 */ /* 0x000e640008001106 */
[----:B-1----:R-:W-:Y:S05]  /*31f0*/  @P0 BRA `(.L_x_66) ;  /* 0x0000000000080947 */ /* 0x002fea0003800000 */
[----:B------:R-:W1:Y:S02]  /*3200*/  SYNCS.PHASECHK.TRANS64.TRYWAIT P0, [UR6+0x8], R3 ;  /* 0x00000803ff0075a7 */ /* 0x000e640008001106 */
[----:B-1----:R-:W-:Y:S05]  /*3210*/  @!P0 BRA `(.L_x_67) ;  /* 0x0000004c00bc8947 */ /* 0x002fea0003800000 */
.L_x_66:
[----:B------:R-:W2:Y:S01]  /*3220*/  LDS R5, [UR37+0x140] ;  /* 0x00014025ff057984 */ /* 0x000ea20008000800 */
[----:B-1----:R-:W-:Y:S02]  /*3230*/  HFMA2 R2, -RZ, RZ, 0, 5.9604644775390625e-08 ;  /* 0x00000001ff027431 */ /* 0x002fe400000001ff */
[----:B------:R-:W-:Y:S01]  /*3240*/  IMAD.MOV.U32 R3, RZ, RZ, 0xffff ;  /* 0x0000ffffff037424 */ /* 0x000fe200078e00ff */
[----:B------:R-:W-:Y:S01]  /*3250*/  UPRMT UR7, UR4, 0x654, UR8 ;  /* 0x0000065404077896 */ /* 0x000fe20008000008 */
[----:B--2---:R-:W-:-:S03]  /*3260*/  IMAD.SHL.U32 R4, R5, 0x20, RZ ;  /* 0x0000002005047824 */ /* 0x004fc600078e00ff */
[-C--:B------:R-:W-:Y:S02]  /*3270*/  SHF.L.U32 R3, R3, R5.reuse, RZ ;  /* 0x0000000503037219 */ /* 0x080fe400000006ff */
[----:B------:R-:W-:Y:S01]  /*3280*/  SHF.L.U32 R5, R2, R5, RZ ;  /* 0x0000000502057219 */ /* 0x000fe200000006ff */
[----:B------:R2:W-:Y:S04]  /*3290*/  STS [UR37+0x140], R4 ;  /* 0x00014004ff007988 */ /* 0x0005e80008000825 */
[----:B------:R2:W-:Y:S04]  /*32a0*/  ATOMS.OR RZ, [UR6+0x14], R3 ;  /* 0x00001403ffff798c */ /* 0x0005e8000b000006 */
[----:B------:R2:W-:Y:S01]  /*32b0*/  ATOMS.OR RZ, [UR6+0x18], R5 ;  /* 0x00001805ffff798c */ /* 0x0005e2000b000006 */
[----:B------:R-:W-:Y:S03]  /*32c0*/  SYNCS.ARRIVE.TRANS64.RED.A1T0 RZ, [UR7], RZ ;  /* 0x000000ffffff79a7 */ /* 0x000fe60008100407 */
[----:B------:R2:W-:Y:S01]  /*32d0*/  ATOMS.XOR RZ, [UR6+0x10], R2 ;  /* 0x00001002ffff798c */ /* 0x0005e2000b800006 */
[----:B------:R-:W-:Y:S05]  /*32e0*/  BRA `(.L_x_64) ;  /* 0x0000000000107947 */ /* 0x000fea0003800000 */
.L_x_57:
[----:B------:R-:W-:-:S05]  /*32f0*/  MOV R2, 0xffffffff ;  /* 0xffffffff00027802 */ /* 0x000fca0000000f00 */
[----:B------:R1:W-:Y:S02]  /*3300*/  STS [UR37+0x140], R2 ;  /* 0x00014002ff007988 */ /* 0x0003e40008000825 */
[----:B-1----:R-:W-:Y:S02]  /*3310*/  MOV R2, 0x3330 ;  /* 0x0000333000027802 */ /* 0x002fe40000000f00 */
[----:B-----5:R-:W-:Y:S05]  /*3320*/  CALL.REL.NOINC `($__internal_1_$__cuda_sm10x_tcgen05_guardrail_trap_phase_invalid_during_alloc) ;  /* 0x00000054001c7944 */ /* 0x020fea0003c00000 */
.L_x_64:
[----:B------:R-:W-:Y:S05]  /*3330*/  WARPSYNC.ALL ;  /* 0x0000000000007948 */ /* 0x000fea0003800000 */
[----:B------:R-:W3:Y:S01]  /*3340*/  S2UR UR8, SR_CgaCtaId ;  /* 0x00000000000879c3 */ /* 0x000ee20000008800 */
[----:B------:R-:W-:Y:S01]  /*3350*/  UMOV UR6, 0x400 ;  /* 0x0000040000067882 */ /* 0x000fe20000000000 */
[----:B------:R-:W-:-:S06]  /*3360*/  NOP ;  /* 0x0000000000007918 */ /* 0x000fcc0000000000 */
[----:B------:R-:W-:Y:S06]  /*3370*/  BAR.ARV 0x6, 0xa0 ;  /* 0x0182800000007b1d */ /* 0x000fec0000002000 */
[----:B------:R-:W-:Y:S01]  /*3380*/  LOP3.LUT R0, R0, 0xffff, RZ, 0xc0, !PT ;  /* 0x0000ffff00007812 */ /* 0x000fe200078ec0ff */
[----:B-1----:R-:W-:Y:S01]  /*3390*/  IMAD.MOV.U32 R9, RZ, RZ, 0x1 ;  /* 0x00000001ff097424 */ /* 0x002fe200078e00ff */
[----:B------:R-:W-:Y:S01]  /*33a0*/  LOP3.LUT R8, R8, 0xffff, RZ, 0xc0, !PT ;  /* 0x0000ffff08087812 */ /* 0x000fe200078ec0ff */
[----:B------:R-:W-:Y:S01]  /*33b0*/  UMOV UR22, URZ ;  /* 0x000000ff00167c82 */ /* 0x000fe20008000000 */
[----:B------:R-:W-:Y:S01]  /*33c0*/  R2UR UR12, R0 ;  /* 0x00000000000c72ca */ /* 0x000fe200000e0000 */
[----:B------:R-:W-:Y:S01]  /*33d0*/  UMOV UR21, URZ ;  /* 0x000000ff00157c82 */ /* 0x000fe20008000000 */
[----:B------:R-:W-:Y:S01]  /*33e0*/  R2UR UR13, R8 ;  /* 0x00000000080d72ca */ /* 0x000fe200000e0000 */
[----:B------:R-:W-:Y:S01]  /*33f0*/  IMAD.MOV.U32 R8, RZ, RZ, RZ ;  /* 0x000000ffff087224 */ /* 0x000fe200078e00ff */
[----:B------:R-:W-:Y:S01]  /*3400*/  UMOV UR20, URZ ;  /* 0x000000ff00147c82 */ /* 0x000fe20008000000 */
[----:B------:R-:W-:-:S02]  /*3410*/  UISETP.NE.AND UP2, UPT, UR5, URZ, UPT ;  /* 0x000000ff0500728c */ /* 0x000fc4000bf45270 */
[----:B---3--:R-:W-:Y:S01]  /*3420*/  ULEA UR8, UR8, UR6, 0x18 ;  /* 0x0000000608087291 */ /* 0x008fe2000f8ec0ff */
[----:B------:R-:W1:Y:S03]  /*3430*/  LDCU UR6, c[0x0][0x38c] ;  /* 0x00007180ff0677ac */ /* 0x000e660008000800 */
[----:B------:R-:W-:Y:S02]  /*3440*/  UIADD3 UR14, UPT, UPT, UR8, 0x6400, URZ ;  /* 0x00006400080e7890 */ /* 0x000fe4000fffe0ff */
[----:B------:R-:W-:-:S03]  /*3450*/  UIADD3 UR15, UPT, UPT, UR8, 0x10400, URZ ;  /* 0x00010400080f7890 */ /* 0x000fc6000fffe0ff */
[----:B--2---:R-:W2:Y:S01]  /*3460*/  LDS R2, [UR8+0x140] ;  /* 0x00014008ff027984 */ /* 0x004ea20008000800 */
[----:B------:R-:W-:Y:S02]  /*3470*/  USHF.R.U32.HI UR14, URZ, 0x4, UR14 ;  /* 0x00000004ff0e7899 */ /* 0x000fe4000801160e */
[----:B------:R-:W-:Y:S02]  /*3480*/  USHF.R.U32.HI UR15, URZ, 0x4, UR15 ;  /* 0x00000004ff0f7899 */ /* 0x000fe4000801160f */
[----:B------:R-:W-:Y:S02]  /*3490*/  ULOP3.LUT UR14, UR14, 0x3fff, URZ, 0xc0, !UPT ;  /* 0x00003fff0e0e7892 */ /* 0x000fe4000f8ec0ff */
[----:B------:R-:W-:Y:S02]  /*34a0*/  ULOP3.LUT UR15, UR15, 0x3fff, URZ, 0xc0, !UPT ;  /* 0x00003fff0f0f7892 */ /* 0x000fe4000f8ec0ff */
[----:B------:R-:W-:Y:S02]  /*34b0*/  ULOP3.LUT UR14, UR14, 0x10000, URZ, 0xfc, !UPT ;  /* 0x000100000e0e7892 */ /* 0x000fe4000f8efcff */
[----:B-1----:R-:W-:-:S02]  /*34c0*/  UIADD3 UR6, UPT, UPT, UR6, 0x1f, URZ ;  /* 0x0000001f06067890 */ /* 0x002fc4000fffe0ff */
[----:B------:R-:W-:Y:S02]  /*34d0*/  ULOP3.LUT UR15, UR15, 0x10000, URZ, 0xfc, !UPT ;  /* 0x000100000f0f7892 */ /* 0x000fe4000f8efcff */
[----:B------:R-:W-:Y:S01]  /*34e0*/  USHF.R.S32.HI UR7, URZ, 0x1f, UR6 ;  /* 0x0000001fff077899 */ /* 0x000fe20008011406 */
[----:B------:R-:W-:Y:S01]  /*34f0*/  UMOV UR28, 0x0 ;  /* 0x00000000001c7882 */ /* 0x000fe20000000000 */
[----:B------:R-:W-:Y:S02]  /*3500*/  UMOV UR29, 0x10100010 ;  /* 0x10100010001d7882 */ /* 0x000fe40000000000 */
[----:B------:R-:W-:Y:S01]  /*3510*/  ULEA.HI UR7, UR7, UR6, URZ, 0x5 ;  /* 0x0000000607077291 */ /* 0x000fe2000f8f28ff */
[----:B------:R-:W-:Y:S01]  /*3520*/  UMOV UR26, 0x0 ;  /* 0x00000000001a7882 */ /* 0x000fe20000000000 */
[----:B------:R-:W-:Y:S02]  /*3530*/  UMOV UR27, 0x10100010 ;  /* 0x10100010001b7882 */ /* 0x000fe40000000000 */
[----:B------:R-:W-:-:S04]  /*3540*/  USHF.R.S32.HI UR7, URZ, 0x5, UR7 ;  /* 0x00000005ff077899 */ /* 0x000fc80008011407 */
[----:B------:R-:W-:-:S04]  /*3550*/  UISETP.LT.AND UP0, UPT, UR7, 0x1, UPT ;  /* 0x000000010700788c */ /* 0x000fc8000bf01270 */
[----:B------:R-:W-:Y:S01]  /*3560*/  USEL UR23, UR7, 0x1, !UP0 ;  /* 0x0000000107177887 */ /* 0x000fe2000c000000 */
[----:B--2---:R-:W-:Y:S02]  /*3570*/  R2UR UR24, R2 ;  /* 0x00000000021872ca */ /* 0x004fe400000e0000 */
[----:B------:R-:W-:-:S13]  /*3580*/  CS2R R2, SRZ ;  /* 0x0000000000027805 */ /* 0x000fda000001ff00 */
.L_x_75:
[C---:B------:R-:W-:Y:S02]  /*3590*/  LEA R0, R8.reuse, UR8, 0x3 ;  /* 0x0000000808007c11 */ /* 0x040fe4000f8e18ff */
[----:B------:R-:W-:Y:S02]  /*35a0*/  SHF.L.U32 R4, R3, 0x1f, RZ ;  /* 0x0000001f03047819 */ /* 0x000fe400000006ff */
[----:B------:R-:W-:Y:S02]  /*35b0*/  LEA R5, R8, UR8, 0x4 ;  /* 0x0000000808057c11 */ /* 0x000fe4000f8e20ff */
[----:B------:R-:W1:Y:S02]  /*35c0*/  SYNCS.PHASECHK.TRANS64.TRYWAIT P0, [R0+URZ+0x90], R4 ;  /* 0x00009004000075a7 */ /* 0x000e6400080011ff */
[----:B-1-34-:R-:W-:Y:S05]  /*35d0*/  @!P0 BRA `(.L_x_68) ;  /* 0x0000004800e48947 */ /* 0x01afea0003800000 */
.L_x_154:
[----:B-1----:R-:W1:Y:S01]  /*35e0*/  LDS.128 R4, [R5+0x120] ;  /* 0x0001200005047984 */ /* 0x002e620000000c00 */
[----:B------:R-:W-:Y:S02]  /*35f0*/  VIADD R0, R0, 0xa0 ;  /* 0x000000a000007836 */ /* 0x000fe40000000000 */
[----:B------:R-:W-:Y:S01]  /*3600*/  VIADD R8, R8, 0x1 ;  /* 0x0000000108087836 */ /* 0x000fe20000000000 */
[----:B------:R-:W-:Y:S01]  /*3610*/  @!PT LDS RZ, [RZ] ;  /* 0x00000000fffff984 */ /* 0x000fe20000000800 */
[----:B------:R-:W-:Y:S01]  /*3620*/  @!PT LDS RZ, [RZ] ;  /* 0x00000000fffff984 */ /* 0x000fe20000000800 */
[----:B------:R-:W-:Y:S01]  /*3630*/  @!PT LDS RZ, [RZ] ;  /* 0x00000000fffff984 */ /* 0x000fe20000000800 */
[----:B------:R-:W-:Y:S01]  /*3640*/  @!PT LDS RZ, [RZ] ;  /* 0x00000000fffff984 */ /* 0x000fe20000000800 */
[----:B------:R2:W-:Y:S06]  /*3650*/  MEMBAR.ALL.CTA ;  /* 0x0000000000007992 */ /* 0x0005ec0000008000 */
[----:B--2---:R-:W2:Y:S01]  /*3660*/  FENCE.VIEW.ASYNC.S ;  /* 0x00000000000073c6 */ /* 0x004ea20000000000 */
[----:B------:R-:W-:-:S04]  /*3670*/  PRMT R0, RZ, 0x654, R0 ;  /* 0x00000654ff007816 */ /* 0x000fc80000000000 */
[----:B--2---:R2:W-:Y:S01]  /*3680*/  SYNCS.ARRIVE.TRANS64.RED.A1T0 RZ, [R0+URZ], RZ ;  /* 0x000000ff00ff79a7 */ /* 0x0045e200081004ff */
[----:B-1----:R-:W-:Y:S01]  /*3690*/  LOP3.LUT P1, RZ, R6, 0x1, RZ, 0xc0, !PT ;  /* 0x0000000106ff7812 */ /* 0x002fe2000782c0ff */
[----:B--2---:R-:W-:-:S12]  /*36a0*/  BRA.U UP2, `(.L_x_69) ;  /* 0x0000000102e07547 */ /* 0x004fd8000b800000 */
[----:B------:R-:W1:Y:S01]  /*36b0*/  LDCU UR6, c[0x0][0x38c] ;  /* 0x00007180ff0677ac */ /* 0x000e620008000800 */
[----:B------:R-:W-:Y:S02]  /*36c0*/  PLOP3.LUT P2, PT, PT, PT, PT, 0x80, 0x8 ;  /* 0x000000000008781c */ /* 0x000fe40003f4f070 */
[----:B------:R-:W-:Y:S01]  /*36d0*/  SHF.L.U32 R4, R9, 0x1f, RZ ;  /* 0x0000001f09047819 */ /* 0x000fe200000006ff */
[----:B------:R-:W-:Y:S02]  /*36e0*/  ULEA UR10, UR22, UR8, 0x3 ;  /* 0x00000008160a7291 */ /* 0x000fe4000f8e18ff */
[----:B------:R-:W-:Y:S02]  /*36f0*/  ULEA UR11, UR22, UR24, 0x6 ;  /* 0x00000018160b7291 */ /* 0x000fe4000f8e30ff */
[----:B-1----:R-:W-:-:S06]  /*3700*/  UISETP.GE.AND UP0, UPT, UR6, 0x1, UPT ;  /* 0x000000010600788c */ /* 0x002fcc000bf06270 */
[----:B------:R-:W-:-:S05]  /*3710*/  PLOP3.LUT P0, PT, PT, PT, UP0, 0x80, 0x8 ;  /* 0x000000000008781c */ /* 0x000fca0003f0f008 */
[----:B------:R-:W-:-:S08]  /*3720*/  @UP0 ULEA UR6, UR21, UR8, 0x3 ;  /* 0x0000000815060291 */ /* 0x000fd0000f8e18ff */
[----:B------:R-:W-:-:S04]  /*3730*/  @P0 SHF.L.U32 R0, R2, 0x1f, RZ ;  /* 0x0000001f02000819 */ /* 0x000fc800000006ff */
[----:B------:R1:W2:Y:S01]  /*3740*/  @P0 SYNCS.PHASECHK.TRANS64.TRYWAIT P2, [UR6], R0 ;  /* 0x00000000ff0005a7 */ /* 0x0002a20008041106 */
[----:B------:R-:W3:Y:S02]  /*3750*/  SYNCS.PHASECHK.TRANS64.TRYWAIT P0, [UR10+0xd0], R4 ;  /* 0x0000d004ff0075a7 */ /* 0x000ee4000800110a */
[----:B-123--:R-:W-:Y:S05]  /*3760*/  @!P0 BRA `(.L_x_70) ;  /* 0x0000004800948947 */ /* 0x00efea0003800000 */
.L_x_156:
[----:B------:R-:W-:Y:S01]  /*3770*/  UMOV UR19, UR20 ;  /* 0x0000001400137c82 */ /* 0x000fe20008000000 */
[----:B------:R-:W-:Y:S05]  /*3780*/  BRA.U !UP0, `(.L_x_71) ;  /* 0x0000000108987547 */ /* 0x000fea000b800000 */
[----:B------:R-:W-:Y:S02]  /*3790*/  UIADD3 UR19, UPT, UPT, UR23, UR20, URZ ;  /* 0x0000001417137290 */ /* 0x000fe4000fffe0ff */
[----:B------:R-:W-:Y:S01]  /*37a0*/  UPLOP3.LUT UP3, UPT, UPT, UPT, UPT, 0x40, 0x4 ;  /* 0x000000000004789c */ /* 0x000fe20003f6e870 */
[----:B------:R-:W-:Y:S01]  /*37b0*/  UMOV UR18, UR7 ;  /* 0x0000000700127c82 */ /* 0x000fe20008000000 */
[----:B------:R-:W-:-:S09]  /*37c0*/  UMOV UR17, UR21 ;  /* 0x0000001500117c82 */ /* 0x000fd20008000000 */
.L_x_74:
[----:B--2---:R-:W-:Y:S01]  /*37d0*/  ULEA UR9, UR17, UR8, 0x3 ;  /* 0x0000000811097291 */ /* 0x004fe2000f8e18ff */
[----:B---3--:R-:W-:Y:S11]  /*37e0*/  @P2 BRA `(.L_x_72) ;  /* 0x00000000000c2947 */ /* 0x008ff60003800000 */
[----:B-1----:R-:W-:Y:S04]  /*37f0*/  SHF.L.U32 R4, R2, 0x1f, RZ ;  /* 0x0000001f02047819 */ /* 0x002fe800000006ff */
[----:B------:R-:W1:Y:S02]  /*3800*/  SYNCS.PHASECHK.TRANS64.TRYWAIT P0, [UR9], R4 ;  /* 0x00000004ff0075a7 */ /* 0x000e640008001109 */
[----:B-1----:R-:W-:Y:S05]  /*3810*/  @!P0 BRA `(.L_x_73) ;  /* 0x0000004800808947 */ /* 0x002fea0003800000 */
.L_x_72:
[----:B------:R-:W-:Y:S01]  /*3820*/  UISETP.NE.AND UP0, UPT, UR18, 0x1, UPT ;  /* 0x000000011200788c */ /* 0x000fe2000bf05270 */
[----:B------:R-:W-:Y:S01]  /*3830*/  PLOP3.LUT P2, PT, PT, PT, PT, 0x80, 0x8 ;  /* 0x000000000008781c */ /* 0x000fe20003f4f070 */
[----:B------:R-:W-:Y:S02]  /*3840*/  UIADD3 UR21, UPT, UPT, UR17, 0x1, URZ ;  /* 0x0000000111157890 */ /* 0x000fe4000fffe0ff */
[----:B------:R-:W-:Y:S02]  /*3850*/  ULEA UR30, UR17, UR15, 0x7 ;  /* 0x0000000f111e7291 */ /* 0x000fe4000f8e38ff */
[----:B------:R-:W-:Y:S01]  /*3860*/  UISETP.NE.AND UP1, UPT, UR21, 0x5, UPT ;  /* 0x000000051500788c */ /* 0x000fe2000bf25270 */
[----:B------:R-:W-:Y:S01]  /*3870*/  PLOP3.LUT P0, PT, PT, PT, UP0, 0x80, 0x8 ;  /* 0x000000000008781c */ /* 0x000fe20003f0f008 */
[----:B------:R-:W-:Y:S02]  /*3880*/  ULEA UR32, UR17, UR14, 0x9 ;  /* 0x0000000e11207291 */ /* 0x000fe4000f8e48ff */
[----:B------:R-:W-:Y:S02]  /*3890*/  USEL UR16, URZ, 0x1, UP1 ;  /* 0x00000001ff107887 */ /* 0x000fe40008800000 */
[----:B------:R-:W-:Y:S02]  /*38a0*/  USEL UR21, UR21, URZ, UP1 ;  /* 0x000000ff15157287 */ /* 0x000fe40008800000 */
[----:B------:R-:W-:Y:S02]  /*38b0*/  UIADD3 UR36, UPT, UPT, UR30, 0x2, URZ ;  /* 0x000000021e247890 */ /* 0x000fe4000fffe0ff */
[----:B------:R-:W-:Y:S01]  /*38c0*/  @UP0 ULEA UR6, UR21, UR8, 0x3 ;  /* 0x0000000815060291 */ /* 0x000fe2000f8e18ff */
[----:B------:R-:W-:Y:S01]  /*38d0*/  LOP3.LUT R2, R2, UR16, RZ, 0x3c, !PT ;  /* 0x0000001002027c12 */ /* 0x000fe2000f8e3cff */
[----:B------:R-:W-:Y:S02]  /*38e0*/  UIADD3 UR34, UPT, UPT, UR32, 0x2, URZ ;  /* 0x0000000220227890 */ /* 0x000fe4000fffe0ff */
[----:B------:R-:W-:Y:S01]  /*38f0*/  UIADD3 UR9, UPT, UPT, UR9, 0x28, URZ ;  /* 0x0000002809097890 */ /* 0x000fe2000fffe0ff */
[----:B-1----:R-:W-:Y:S01]  /*3900*/  @P0 SHF.L.U32 R0, R2, 0x1f, RZ ;  /* 0x0000001f02000819 */ /* 0x002fe200000006ff */
[----:B------:R-:W-:Y:S01]  /*3910*/  UMOV UR31, 0x80004020 ;  /* 0x80004020001f7882 */ /* 0x000fe20000000000 */
[----:B------:R-:W-:Y:S01]  /*3920*/  UMOV UR33, 0x80004020 ;  /* 0x8000402000217882 */ /* 0x000fe20000000000 */
[----:B------:R-:W-:Y:S01]  /*3930*/  UMOV UR37, 0x80004020 ;  /* 0x8000402000257882 */ /* 0x000fe20000000000 */
[----:B------:R2:W3:Y:S01]  /*3940*/  @P0 SYNCS.PHASECHK.TRANS64.TRYWAIT P2, [UR6], R0 ;  /* 0x00000000ff0005a7 */ /* 0x0004e20008041106 */
[----:B------:R-:W-:Y:S01]  /*3950*/  UIADD3 UR20, UPT, UPT, UR20, 0x1, URZ ;  /* 0x0000000114147890 */ /* 0x000fe2000fffe0ff */
[----:B------:R2:W-:Y:S01]  /*3960*/  UTCHMMA.2CTA gdesc[UR32], gdesc[UR30], tmem[UR11], tmem[UR28], idesc[UR29], UP3 ;  /* 0x00ff1c1e200075ea */ /* 0x0005e20009a0000b */
[----:B------:R-:W-:Y:S02]  /*3970*/  UIADD3 UR18, UPT, UPT, UR18, -0x1, URZ ;  /* 0xffffffff12127890 */ /* 0x000fe4000fffe0ff */
[----:B------:R-:W-:Y:S02]  /*3980*/  UISETP.NE.AND UP0, UPT, UR20, UR19, UPT ;  /* 0x000000131400728c */ /* 0x000fe4000bf05270 */
[----:B------:R-:W-:Y:S01]  /*3990*/  UPLOP3.LUT UP3, UPT, UPT, UPT, UPT, 0x80, 0x8 ;  /* 0x000000000008789c */ /* 0x000fe20003f6f070 */
[----:B------:R-:W-:Y:S01]  /*39a0*/  UMOV UR35, 0x80004020 ;  /* 0x8000402000237882 */ /* 0x000fe20000000000 */
[----:B------:R-:W-:Y:S01]  /*39b0*/  UMOV UR17, UR21 ;  /* 0x0000001500117c82 */ /* 0x000fe20008000000 */
[----:B------:R2:W-:Y:S01]  /*39c0*/  UTCHMMA.2CTA gdesc[UR34], gdesc[UR36], tmem[UR11], tmem[UR26], idesc[UR27], UPT ;  /* 0x00ff1a24220075ea */ /* 0x0005e2000ba0000b */
[----:B------:R2:W-:Y:S03]  /*39d0*/  UTCBAR.2CTA.MULTICAST [UR9], URZ, UR13 ;  /* 0x000000ff090073e9 */ /* 0x0005e6000820080d */
[----:B------:R-:W-:Y:S05]  /*39e0*/  BRA.U UP0, `(.L_x_74) ;  /* 0xfffffffd00787547 */ /* 0x000fea000b83ffff */
.L_x_71:
[----:B------:R-:W-:Y:S01]  /*39f0*/  UIADD3 UR10, UPT, UPT, UR10, 0xb0, URZ ;  /* 0x000000b00a0a7890 */ /* 0x000fe2000fffe0ff */
[----:B------:R-:W-:-:S08]  /*3a00*/  UMOV UR20, UR19 ;  /* 0x0000001300147c82 */ /* 0x000fd00008000000 */
[----:B------:R4:W-:Y:S01]  /*3a10*/  UTCBAR.2CTA.MULTICAST [UR10], URZ, UR12 ;  /* 0x000000ff0a0073e9 */ /* 0x0009e2000820080c */
[----:B------:R-:W-:Y:S02]  /*3a20*/  NOP ;  /* 0x0000000000007918 */ /* 0x000fe40000000000 */
.L_x_69:
[----:B------:R-:W-:Y:S01]  /*3a30*/  UIADD3 UR22, UPT, UPT, UR22, 0x1, URZ ;  /* 0x0000000116167890 */ /* 0x000fe2000fffe0ff */
[----:B------:R-:W-:-:S03]  /*3a40*/  ISETP.NE.AND P0, PT, R8, 0x2, PT ;  /* 0x000000020800780c */ /* 0x000fc60003f05270 */
[----:B------:R-:W-:Y:S01]  /*3a50*/  UISETP.NE.AND UP0, UPT, UR22, 0x4, UPT ;  /* 0x000000041600788c */ /* 0x000fe2000bf05270 */
[----:B-12---:R-:W-:Y:S02]  /*3a60*/  SEL R0, RZ, 0x1, P0 ;  /* 0x00000001ff007807 */ /* 0x006fe40000000000 */
[----:B------:R-:W-:Y:S01]  /*3a70*/  SEL R8, R8, RZ, P0 ;  /* 0x000000ff08087207 */ /* 0x000fe20000000000 */
[----:B------:R-:W-:Y:S01]  /*3a80*/  USEL UR6, URZ, 0x1, UP0 ;  /* 0x00000001ff067887 */ /* 0x000fe20008000000 */
[----:B------:R-:W-:Y:S01]  /*3a90*/  LOP3.LUT R3, R3, R0, RZ, 0x3c, !PT ;  /* 0x0000000003037212 */ /* 0x000fe200078e3cff */
[----:B------:R-:W-:-:S04]  /*3aa0*/  USEL UR22, UR22, URZ, UP0 ;  /* 0x000000ff16167287 */ /* 0x000fc80008000000 */
[----:B------:R-:W-:Y:S01]  /*3ab0*/  LOP3.LUT R9, R9, UR6, RZ, 0x3c, !PT ;  /* 0x0000000609097c12 */ /* 0x000fe2000f8e3cff */
[----:B------:R-:W-:Y:S07]  /*3ac0*/  @P1 BRA `(.L_x_75) ;  /* 0xfffffff800b01947 */ /* 0x000fee000383ffff */
[----:B------:R-:W1:Y:S01]  /*3ad0*/  S2UR UR6, SR_CgaCtaId ;  /* 0x00000000000679c3 */ /* 0x000e620000008800 */
[----:B------:R-:W-:Y:S01]  /*3ae0*/  ELECT P0, URZ, PT ;  /* 0x0000000000ff782f */ /* 0x000fe20003800000 */
[----:B------:R-:W-:Y:S01]  /*3af0*/  HFMA2 R0, -RZ, RZ, 0, 5.9604644775390625e-08 ;  /* 0x00000001ff007431 */ /* 0x000fe200000001ff */
[----:B------:R-:W-:-:S05]  /*3b00*/  UMOV UR7, 0x40 ;  /* 0x0000004000077882 */ /* 0x000fca0000000000 */
[----:B------:R-:W-:Y:S01]  /*3b10*/  UVIRTCOUNT.DEALLOC.SMPOOL 0x80 ;  /* 0x000000800000784c */ /* 0x000fe20000000000 */
[----:B------:R-:W-:Y:S02]  /*3b20*/  UISETP.NE.AND UP0, UPT, UR5, URZ, UPT ;  /* 0x000000ff0500728c */ /* 0x000fe4000bf05270 */
[----:B-1----:R-:W-:-:S09]  /*3b30*/  ULEA UR6, UR6, UR7, 0x18 ;  /* 0x0000000706067291 */ /* 0x002fd2000f8ec0ff */
[----:B------:R1:W-:Y:S01]  /*3b40*/  @P0 STS.U8 [UR6+0x1c], R0 ;  /* 0x00001c00ff000988 */ /* 0x0003e20008000006 */
[----:B------:R-:W-:Y:S05]  /*3b50*/  BRA.U UP0, `(.L_x_76) ;  /* 0x0000000100a07547 */ /* 0x000fea000b800000 */
[----:B------:R-:W-:Y:S01]  /*3b60*/  UIADD3 UR5, UPT, UPT, UR8, 0xd0, URZ ;  /* 0x000000d008057890 */ /* 0x000fe2000fffe0ff */
[----:B------:R-:W-:-:S03]  /*3b70*/  SHF.L.U32 R2, R9, 0x1f, RZ ;  /* 0x0000001f09027819 */ /* 0x000fc600000006ff */
[----:B------:R-:W-:-:S09]  /*3b80*/  ULEA UR7, UR22, UR5, 0x3 ;  /* 0x0000000516077291 */ /* 0x000fd2000f8e18ff */
[----:B------:R-:W2:Y:S02]  /*3b90*/  SYNCS.PHASECHK.TRANS64.TRYWAIT P0, [UR7], R2 ;  /* 0x00000002ff0075a7 */ /* 0x000ea40008001107 */
[----:B--2---:R-:W-:Y:S05]  /*3ba0*/  @!P0 BRA `(.L_x_77) ;  /* 0x0000004400b48947 */ /* 0x004fea0003800000 */
.L_x_159:
[----:B------:R-:W-:-:S04]  /*3bb0*/  UIADD3 UR9, UPT, UPT, UR22, 0x1, URZ ;  /* 0x0000000116097890 */ /* 0x000fc8000fffe0ff */
[----:B------:R-:W-:-:S04]  /*3bc0*/  UISETP.NE.AND UP1, UPT, UR9, 0x4, UPT ;  /* 0x000000040900788c */ /* 0x000fc8000bf25270 */
[----:B----4-:R-:W-:Y:S02]  /*3bd0*/  USEL UR10, URZ, 0x1, UP1 ;  /* 0x00000001ff0a7887 */ /* 0x010fe40008800000 */
[----:B------:R-:W-:-:S04]  /*3be0*/  USEL UR9, UR9, URZ, UP1 ;  /* 0x000000ff09097287 */ /* 0x000fc80008800000 */
[----:B------:R-:W-:Y:S01]  /*3bf0*/  ULEA UR7, UR9, UR5, 0x3 ;  /* 0x0000000509077291 */ /* 0x000fe2000f8e18ff */
[----:B-1----:R-:W-:-:S04]  /*3c00*/  LOP3.LUT R2, R9, UR10, RZ, 0x3c, !PT ;  /* 0x0000000a09027c12 */ /* 0x002fc8000f8e3cff */
[----:B------:R-:W-:-:S04]  /*3c10*/  SHF.L.U32 R3, R2, 0x1f, RZ ;  /* 0x0000001f02037819 */ /* 0x000fc800000006ff */
[----:B------:R-:W1:Y:S02]  /*3c20*/  SYNCS.PHASECHK.TRANS64.TRYWAIT P0, [UR7], R3 ;  /* 0x00000003ff0075a7 */ /* 0x000e640008001107 */
[----:B-1----:R-:W-:Y:S05]  /*3c30*/  @!P0 BRA `(.L_x_78) ;  /* 0x0000004400a88947 */ /* 0x002fea0003800000 */
.L_x_161:
        /* <DEDUP_REMOVED lines=9> */
.L_x_163:
[----:B------:R-:W-:-:S04]  /*3cd0*/  UIADD3 UR9, UPT, UPT, UR9, 0x1, URZ ;  /* 0x0000000109097890 */ /* 0x000fc8000fffe0ff */
[----:B------:R-:W-:-:S04]  /*3ce0*/  UISETP.NE.AND UP1, UPT, UR9, 0x4, UPT ;  /* 0x000000040900788c */ /* 0x000fc8000bf25270 */
[----:B------:R-:W-:Y:S02]  /*3cf0*/  USEL UR7, URZ, 0x1, UP1 ;  /* 0x00000001ff077887 */ /* 0x000fe40008800000 */
[----:B------:R-:W-:-:S04]  /*3d00*/  USEL UR9, UR9, URZ, UP1 ;  /* 0x000000ff09097287 */ /* 0x000fc80008800000 */
[----:B------:R-:W-:Y:S01]  /*3d10*/  ULEA UR9, UR9, UR5, 0x3 ;  /* 0x0000000509097291 */ /* 0x000fe2000f8e18ff */
[----:B------:R-:W-:-:S04]  /*3d20*/  LOP3.LUT R2, R2, UR7, RZ, 0x3c, !PT ;  /* 0x0000000702027c12 */ /* 0x000fc8000f8e3cff */
[----:B------:R-:W-:Y:S01]  /*3d30*/  SHF.L.U32 R2, R2, 0x1f, RZ ;  /* 0x0000001f02027819 */ /* 0x000fe200000006ff */
[----:B-1----:R-:W-:-:S04]  /*3d40*/  IMAD.U32 R0, RZ, RZ, UR9 ;  /* 0x00000009ff007e24 */ /* 0x002fc8000f8e00ff */
[----:B------:R1:W2:Y:S03]  /*3d50*/  SYNCS.PHASECHK.TRANS64.TRYWAIT P0, [R0+URZ], R2 ;  /* 0x00000002000075a7 */ /* 0x0002a600080011ff */
[----:B--2---:R-:W-:Y:S05]  /*3d60*/  @!P0 NANOSLEEP.SYNCS 0x989680 ;  /* 0x009896800000895d */ /* 0x004fea0003900000 */
[----:B------:R-:W2:Y:S02]  /*3d70*/  @!P0 SYNCS.PHASECHK.TRANS64 P0, [R0+URZ], R2 ;  /* 0x00000002000085a7 */ /* 0x000ea400080010ff */
[----:B--2---:R-:W-:Y:S05]  /*3d80*/  @P0 BRA `(.L_x_80) ;  /* 0x0000000000200947 */ /* 0x004fea0003800000 */
.L_x_81:
[----:B--2---:R2:W4:Y:S02]  /*3d90*/  SYNCS.PHASECHK.TRANS64.TRYWAIT P0, [R0+URZ], R2 ;  /* 0x00000002000075a7 */ /* 0x00452400080011ff */
[----:B----4-:R-:W-:Y:S05]  /*3da0*/  @!P0 NANOSLEEP.SYNCS 0x989680 ;  /* 0x009896800000895d */ /* 0x010fea0003900000 */
[----:B------:R-:W4:Y:S02]  /*3db0*/  @!P0 SYNCS.PHASECHK.TRANS64 P0, [R0+URZ], R2 ;  /* 0x00000002000085a7 */ /* 0x000f2400080010ff */
[----:B----4-:R-:W-:Y:S05]  /*3dc0*/  @!P0 BRA `(.L_x_81) ;  /* 0xfffffffc00f08947 */ /* 0x010fea000383ffff */
[----:B------:R-:W-:Y:S05]  /*3dd0*/  BRA `(.L_x_80) ;  /* 0x00000000000c7947 */ /* 0x000fea0003800000 */
.L_x_76:
[----:B------:R-:W-:-:S04]  /*3de0*/  UIADD3 UR5, UPT, UPT, UR8, 0x110, URZ ;  /* 0x0000011008057890 */ /* 0x000fc8000fffe0ff */
[----:B------:R-:W-:-:S09]  /*3df0*/  UPRMT UR5, UR4, 0x654, UR5 ;  /* 0x0000065404057896 */ /* 0x000fd20008000005 */
[----:B------:R-:W-:Y:S03]  /*3e00*/  SYNCS.ARRIVE.TRANS64.RED.A1T0 RZ, [UR5], RZ ;  /* 0x000000ffffff79a7 */ /* 0x000fe60008100405 */
.L_x_80:
[----:B-12---:R-:W-:Y:S01]  /*3e10*/  SHF.L.U32 R2, RZ, 0x1f, RZ ;  /* 0x0000001fff027819 */ /* 0x006fe200000006ff */
[----:B------:R-:W-:Y:S01]  /*3e20*/  UIADD3 UR5, UPT, UPT, UR8, 0x110, URZ ;  /* 0x0000011008057890 */ /* 0x000fe2000fffe0ff */
[----:B------:R-:W-:Y:S02]  /*3e30*/  PLOP3.LUT P0, PT, PT, PT, UP0, 0x80, 0x8 ;  /* 0x000000000008781c */ /* 0x000fe40003f0f008 */
[----:B------:R-:W1:Y:S02]  /*3e40*/  SYNCS.PHASECHK.TRANS64.TRYWAIT P1, [UR8+0x110], R2 ;  /* 0x00011002ff0075a7 */ /* 0x000e640008021108 */
[----:B-1----:R-:W-:Y:S09]  /*3e50*/  @!P1 BRA `(.L_x_82) ;  /* 0x0000004400509947 */ /* 0x002ff20003800000 */
.L_x_165:
[----:B------:R-:W-:Y:S01]  /*3e60*/  @!UP0 UPRMT UR5, UR4, 0x654, UR5 ;  /* 0x0000065404058896 */ /* 0x000fe20008000005 */
[----:B------:R-:W-:Y:S02]  /*3e70*/  UMOV UR8, 0xffff ;  /* 0x0000ffff00087882 */ /* 0x000fe40000000000 */
[----:B------:R-:W-:-:S06]  /*3e80*/  UMOV UR4, 0x1 ;  /* 0x0000000100047882 */ /* 0x000fcc0000000000 */
[----:B------:R-:W-:Y:S01]  /*3e90*/  @!P0 SYNCS.ARRIVE.TRANS64.RED.A1T0 RZ, [UR5], RZ ;  /* 0x000000ffffff89a7 */ /* 0x000fe20008100405 */
[----:B------:R-:W-:Y:S01]  /*3ea0*/  NOP ;  /* 0x0000000000007918 */ /* 0x000fe20000000000 */
[----:B-1----:R-:W1:Y:S01]  /*3eb0*/  LDS R0, [UR6+0x14] ;  /* 0x00001406ff007984 */ /* 0x002e620008000800 */
[----:B------:R-:W-:-:S04]  /*3ec0*/  ULOP3.LUT UR5, UR24, 0xffff, URZ, 0xc0, !UPT ;  /* 0x0000ffff18057892 */ /* 0x000fc8000f8ec0ff */
[----:B------:R-:W-:-:S04]  /*3ed0*/  USHF.R.U32.HI UR5, URZ, 0x5, UR5 ;  /* 0x00000005ff057899 */ /* 0x000fc80008011605 */
[----:B------:R-:W-:Y:S02]  /*3ee0*/  USHF.L.U32 UR8, UR8, UR5, URZ ;  /* 0x0000000508087299 */ /* 0x000fe400080006ff */
[----:B------:R-:W-:-:S04]  /*3ef0*/  USHF.L.U32 UR4, UR4, UR5, URZ ;  /* 0x0000000504047299 */ /* 0x000fc800080006ff */
[----:B-1----:R-:W-:-:S04]  /*3f00*/  LOP3.LUT R0, R0, UR8, RZ, 0xc0, !PT ;  /* 0x0000000800007c12 */ /* 0x002fc8000f8ec0ff */
[----:B------:R-:W-:-:S13]  /*3f10*/  ISETP.NE.AND P0, PT, R0, UR8, PT ;  /* 0x0000000800007c0c */ /* 0x000fda000bf05270 */
[----:B------:R-:W-:Y:S05]  /*3f20*/  @P0 BRA `(.L_x_83) ;  /* 0x0000000000580947 */ /* 0x000fea0003800000 */
[----:B------:R-:W1:Y:S02]  /*3f30*/  LDS R0, [UR6+0x18] ;  /* 0x00001806ff007984 */ /* 0x000e640008000800 */
[----:B-1----:R-:W-:-:S04]  /*3f40*/  LOP3.LUT R0, R0, UR4, RZ, 0xc0, !PT ;  /* 0x0000000400007c12 */ /* 0x002fc8000f8ec0ff */
[----:B------:R-:W-:-:S13]  /*3f50*/  ISETP.NE.AND P0, PT, R0, UR4, PT ;  /* 0x0000000400007c0c */ /* 0x000fda000bf05270 */
[----:B------:R-:W-:Y:S05]  /*3f60*/  @P0 BRA `(.L_x_84) ;  /* 0x00000000003c0947 */ /* 0x000fea0003800000 */
[----:B------:R-:W1:Y:S01]  /*3f70*/  S2R R2, SR_LANEID ;  /* 0x0000000000027919 */ /* 0x000e620000000000 */
[----:B------:R-:W-:Y:S01]  /*3f80*/  ULOP3.LUT UR8, URZ, UR8, URZ, 0x33, !UPT ;  /* 0x00000008ff087292 */ /* 0x000fe2000f8e33ff */
[----:B------:R-:W-:Y:S02]  /*3f90*/  VOTEU.ANY UR7, UPT, PT ;  /* 0x0000000000077886 */ /* 0x000fe400038e0100 */
[----:B------:R-:W-:-:S03]  /*3fa0*/  UFLO.U32 UR7, UR7 ;  /* 0x00000007000772bd */ /* 0x000fc600080e0000 */
[----:B------:R-:W-:-:S04]  /*3fb0*/  IMAD.U32 R0, RZ, RZ, UR8 ;  /* 0x00000008ff007e24 */ /* 0x000fc8000f8e00ff */
[----:B------:R2:W3:Y:S02]  /*3fc0*/  REDUX UR5, R0 ;  /* 0x00000000000573c4 */ /* 0x0004e40000000000 */
[----:B------:R1:W-:Y:S02]  /*3fd0*/  UTCATOMSWS.AND URZ, UR8 ;  /* 0x0000000800ff79e3 */ /* 0x0003e40008000000 */
[----:B-1----:R-:W-:Y:S02]  /*3fe0*/  ISETP.EQ.U32.AND P0, PT, R2, UR7, PT ;  /* 0x0000000702007c0c */ /* 0x002fe4000bf02070 */
[----:B--2---:R-:W-:Y:S02]  /*3ff0*/  LOP3.LUT R0, RZ, UR4, RZ, 0x33, !PT ;  /* 0x00000004ff007c12 */ /* 0x004fe4000f8e33ff */
[----:B---3--:R-:W-:Y:S02]  /*4000*/  MOV R2, UR5 ;  /* 0x0000000500027c02 */ /* 0x008fe40008000f00 */
[----:B------:R-:W1:Y:S07]  /*4010*/  REDUX UR4, R0 ;  /* 0x00000000000473c4 */ /* 0x000e6e0000000000 */
[----:B------:R2:W-:Y:S01]  /*4020*/  @P0 ATOMS.AND RZ, [UR6+0x14], R2 ;  /* 0x00001402ffff098c */ /* 0x0005e2000a800006 */
[----:B-1----:R-:W-:-:S05]  /*4030*/  IMAD.U32 R0, RZ, RZ, UR4 ;  /* 0x00000004ff007e24 */ /* 0x002fca000f8e00ff */
[----:B------:R2:W-:Y:S01]  /*4040*/  @P0 ATOMS.AND RZ, [UR6+0x18], R0 ;  /* 0x00001800ffff098c */ /* 0x0005e2000a800006 */
[----:B------:R-:W-:Y:S05]  /*4050*/  BRA `(.L_x_85) ;  /* 0x0000000000147947 */ /* 0x000fea0003800000 */
.L_x_84:
[----:B------:R-:W-:Y:S02]  /*4060*/  MOV R2, 0x4080 ;  /* 0x0000408000027802 */ /* 0x000fe40000000f00 */
[----:B---345:R-:W-:Y:S05]  /*4070*/  CALL.REL.NOINC `($__internal_0_$__cuda_sm10x_tcgen05_guardrail_trap_col_being_dealloced_not_returned_by_alloc) ;  /* 0x0000004400bc7944 */ /* 0x038fea0003c00000 */
[----:B------:R-:W-:Y:S05]  /*4080*/  BRA `(.L_x_85) ;  /* 0x0000000000087947 */ /* 0x000fea0003800000 */
.L_x_83:
[----:B------:R-:W-:Y:S02]  /*4090*/  MOV R2, 0x40b0 ;  /* 0x000040b000027802 */ /* 0x000fe40000000f00 */
[----:B---345:R-:W-:Y:S05]  /*40a0*/  CALL.REL.NOINC `($__internal_2_$__cuda_sm10x_tcgen05_guardrail_trap_unallocated_columns_being_dealloced) ;  /* 0x0000004400c87944 */ /* 0x038fea0003c00000 */
.L_x_85:
[----:B------:R-:W-:Y:S01]  /*40b0*/  NOP ;  /* 0x0000000000007918 */ /* 0x000fe20000000000 */
[----:B----4-:R-:W-:Y:S05]  /*40c0*/  EXIT ;  /* 0x000000000000794d */ /* 0x010fea0003800000 */
.L_x_56:
[----:B------:R-:W-:-:S09]  /*40d0*/  UISETP.NE.OR UP5, UPT, UR10, 0x3, !UP5 ;  /* 0x000000030a00788c */ /* 0x000fd2000efa5670 */
[----:B------:R-:W-:Y:S05]  /*40e0*/  BRA.U UP5, `(.L_x_86) ;  /* 0x0000000d05b07547 */ /* 0x000fea000b800000 */
[----:B------:R-:W1:Y:S01]  /*40f0*/  LDC R0, c[0x0][0xb30] ;  /* 0x0002cc00ff007b82 */ /* 0x000e620000000800 */
[----:B------:R-:W2:Y:S01]  /*4100*/  LDCU.64 UR8, c[0x0][0x888] ;  /* 0x00011100ff0877ac */ /* 0x000ea20008000a00 */
[----:B------:R-:W-:Y:S02]  /*4110*/  HFMA2 R27, -RZ, RZ, 0, 0 ;  /* 0x00000000ff1b7431 */ /* 0x000fe400000001ff */
[----:B------:R-:W-:Y:S01]  /*4120*/  IMAD.MOV.U32 R29, RZ, RZ, 0x1 ;  /* 0x00000001ff1d7424 */ /* 0x000fe200078e00ff */
[----:B------:R-:W-:Y:S01]  /*4130*/  MOV R25, 0x2000 ;  /* 0x0000200000197802 */ /* 0x000fe20000000f00 */
[----:B------:R-:W3:Y:S01]  /*4140*/  LDCU.64 UR4, c[0x0][0x890] ;  /* 0x00011200ff0477ac */ /* 0x000ee20008000a00 */
[----:B------:R-:W-:Y:S01]  /*4150*/  IMAD.MOV.U32 R28, RZ, RZ, RZ ;  /* 0x000000ffff1c7224 */ /* 0x000fe200078e00ff */
[----:B------:R-:W4:Y:S01]  /*4160*/  LDC R24, c[0x0][0x370] ;  /* 0x0000dc00ff187b82 */ /* 0x000f220000000800 */
[----:B------:R-:W-:Y:S01]  /*4170*/  UMOV UR6, 0x400 ;  /* 0x0000040000067882 */ /* 0x000fe20000000000 */
[----:B------:R-:W-:-:S02]  /*4180*/  UPLOP3.LUT UP1, UPT, UPT, UPT, UPT, 0x40, 0x4 ;  /* 0x000000000004789c */ /* 0x000fc40003f2e870 */
[----:B------:R-:W-:Y:S01]  /*4190*/  ULEA UR6, UR37, UR6, 0x18 ;  /* 0x0000000625067291 */ /* 0x000fe2000f8ec0ff */
[----:B------:R-:W-:-:S03]  /*41a0*/  UMOV UR13, URZ ;  /* 0x000000ff000d7c82 */ /* 0x000fc60008000000 */
[----:B------:R-:W4:Y:S01]  /*41b0*/  LDC R3, c[0x0][0xb0c] ;  /* 0x0002c300ff037b82 */ /* 0x000f220000000800 */
[----:B--2---:R-:W-:Y:S02]  /*41c0*/  UISETP.NE.U32.AND UP3, UPT, UR8, URZ, UPT ;  /* 0x000000ff0800728c */ /* 0x004fe4000bf65070 */
[----:B---3--:R-:W-:-:S05]  /*41d0*/  UISETP.NE.U32.AND UP4, UPT, UR4, URZ, UPT ;  /* 0x000000ff0400728c */ /* 0x008fca000bf85070 */
[----:B------:R-:W2:Y:S01]  /*41e0*/  LDC R18, c[0x0][0xb20] ;  /* 0x0002c800ff127b82 */ /* 0x000ea20000000800 */
[----:B-1----:R-:W-:Y:S01]  /*41f0*/  ISETP.NE.AND P1, PT, R0, 0x1, PT ;  /* 0x000000010000780c */ /* 0x002fe20003f25270 */
[----:B------:R-:W-:Y:S02]  /*4200*/  UISETP.NE.AND.EX UP3, UPT, UR9, URZ, UPT, UP3 ;  /* 0x000000ff0900728c */ /* 0x000fe4000bf65330 */
[----:B------:R-:W-:-:S04]  /*4210*/  UISETP.NE.AND.EX UP4, UPT, UR5, URZ, UPT, UP4 ;  /* 0x000000ff0500728c */ /* 0x000fc8000bf85340 */
[----:B------:R-:W1:Y:S08]  /*4220*/  LDC.64 R30, c[0x0][0x348] ;  /* 0x0000d200ff1e7b82 */ /* 0x000e700000000a00 */
[----:B------:R-:W3:Y:S08]  /*4230*/  LDC.64 R16, c[0x0][0xb10] ;  /* 0x0002c400ff107b82 */ /* 0x000ef00000000a00 */
[----:B------:R-:W1:Y:S08]  /*4240*/  LDC.64 R6, c[0x0][0xb18] ;  /* 0x0002c600ff067b82 */ /* 0x000e700000000a00 */
[----:B------:R-:W1:Y:S08]  /*4250*/  LDC.64 R4, c[0x0][0xb28] ;  /* 0x0002ca00ff047b82 */ /* 0x000e700000000a00 */
[----:B--2-4-:R-:W1:Y:S02]  /*4260*/  LDC R19, c[0x0][0x374] ;  /* 0x0000dd00ff137b82 */ /* 0x014e640000000800 */
.L_x_95:
[C---:B------:R-:W-:Y:S02]  /*4270*/  LEA R0, R28.reuse, UR6, 0x3 ;  /* 0x000000061c007c11 */ /* 0x040fe4000f8e18ff */
[----:B------:R-:W-:Y:S02]  /*4280*/  SHF.L.U32 R2, R27, 0x1f, RZ ;  /* 0x0000001f1b027819 */ /* 0x000fe400000006ff */
[----:B------:R-:W-:Y:S02]  /*4290*/  LEA R20, R28, UR6, 0x4 ;  /* 0x000000061c147c11 */ /* 0x000fe4000f8e20ff */
[----:B--2---:R-:W2:Y:S02]  /*42a0*/  SYNCS.PHASECHK.TRANS64.TRYWAIT P0, [R0+URZ+0x90], R2 ;  /* 0x00009002000075a7 */ /* 0x004ea400080011ff */
[----:B--2---:R-:W-:Y:S05]  /*42b0*/  @!P0 BRA `(.L_x_87) ;  /* 0x0000004000508947 */ /* 0x004fea0003800000 */
.L_x_166:
[----:B------:R-:W-:Y:S01]  /*42c0*/  ISETP.GE.AND P0, PT, R40, 0x1, PT ;  /* 0x000000012800780c */ /* 0x000fe20003f06270 */
[----:B------:R-:W4:Y:S01]  /*42d0*/  LDS.128 R20, [R20+0x120] ;  /* 0x0001200014147984 */ /* 0x000f220000000c00 */
[----:B--2---:R-:W-:Y:S01]  /*42e0*/  VIADD R0, R0, 0xa0 ;  /* 0x000000a000007836 */ /* 0x004fe20000000000 */
[----:B------:R-:W-:Y:S01]  /*42f0*/  @!PT LDS RZ, [RZ] ;  /* 0x00000000fffff984 */ /* 0x000fe20000000800 */
[----:B------:R-:W-:Y:S01]  /*4300*/  @!PT LDS RZ, [RZ] ;  /* 0x00000000fffff984 */ /* 0x000fe20000000800 */
[----:B------:R-:W-:Y:S01]  /*4310*/  @!PT LDS RZ, [RZ] ;  /* 0x00000000fffff984 */ /* 0x000fe20000000800 */
[----:B------:R-:W-:Y:S01]  /*4320*/  @!PT LDS RZ, [RZ] ;  /* 0x00000000fffff984 */ /* 0x000fe20000000800 */
[----:B------:R2:W-:Y:S06]  /*4330*/  MEMBAR.ALL.CTA ;  /* 0x0000000000007992 */ /* 0x0005ec0000008000 */
[----:B--2---:R-:W2:Y:S01]  /*4340*/  FENCE.VIEW.ASYNC.S ;  /* 0x00000000000073c6 */ /* 0x004ea20000000000 */
[----:B------:R-:W-:Y:S04]  /*4350*/  PRMT R0, RZ, 0x654, R0 ;  /* 0x00000654ff007816 */ /* 0x000fe80000000000 */
[----:B--2---:R2:W-:Y:S01]  /*4360*/  SYNCS.ARRIVE.TRANS64.RED.A1T0 RZ, [R0+URZ], RZ ;  /* 0x000000ff00ff79a7 */ /* 0x0045e200081004ff */
[----:B----4-:R-:W-:Y:S11]  /*4370*/  LOP3.LUT P3, RZ, R22, 0x1, RZ, 0xc0, !PT ;  /* 0x0000000116ff7812 */ /* 0x010ff6000786c0ff */
[----:B------:R-:W-:Y:S02]  /*4380*/  @!UPT UIADD3 URZ, UPT, UPT, URZ, URZ, URZ ;  /* 0x000000fffffff290 */ /* 0x000fe4000fffe0ff */
[----:B------:R-:W-:Y:S02]  /*4390*/  @P3 MOV R11, R20 ;  /* 0x00000014000b3202 */ /* 0x000fe40000000f00 */
[----:B------:R-:W-:Y:S01]  /*43a0*/  @P3 LOP3.LUT R10, R21, 0xffff, RZ, 0xc0, !PT ;  /* 0x0000ffff150a3812 */ /* 0x000fe200078ec0ff */
[----:B--2---:R-:W-:Y:S06]  /*43b0*/  @!P0 BRA `(.L_x_88) ;  /* 0x0000000000a48947 */ /* 0x004fec0003800000 */
[-C--:B-1----:R-:W-:Y:S01]  /*43c0*/  IMAD.HI.U32 R0, R19, R7.reuse, RZ ;  /* 0x0000000713007227 */ /* 0x082fe200078e00ff */
[----:B------:R-:W-:Y:S02]  /*43d0*/  ISETP.NE.AND P0, PT, R6, 0x1, PT ;  /* 0x000000010600780c */ /* 0x000fe40003f05270 */
[----:B------:R-:W-:Y:S01]  /*43e0*/  ISETP.NE.AND P2, PT, R40, 0x1, PT ;  /* 0x000000012800780c */ /* 0x000fe20003f45270 */
[----:B---3--:R-:W-:Y:S01]  /*43f0*/  IMAD.HI.U32 R9, R24, R16, RZ ;  /* 0x0000001018097227 */ /* 0x008fe200078e00ff */
[----:B------:R-:W-:Y:S02]  /*4400*/  SHF.R.U32.HI R0, RZ, R18, R0 ;  /* 0x00000012ff007219 */ /* 0x000fe40000011600 */
[----:B------:R-:W-:Y:S01]  /*4410*/  ISETP.NE.AND P4, PT, R3, 0x1, PT ;  /* 0x000000010300780c */ /* 0x000fe20003f85270 */
[----:B------:R-:W-:Y:S01]  /*4420*/  IMAD.HI.U32 R13, R10, R7, RZ ;  /* 0x000000070a0d7227 */ /* 0x000fe200078e00ff */
[----:B------:R-:W-:Y:S02]  /*4430*/  SHF.R.U32.HI R9, RZ, R17, R9 ;  /* 0x00000011ff097219 */ /* 0x000fe40000011609 */
[----:B------:R-:W-:Y:S01]  /*4440*/  SEL R0, R19, R0, !P0 ;  /* 0x0000000013007207 */ /* 0x000fe20004000000 */
[----:B------:R-:W-:Y:S01]  /*4450*/  IMAD.HI.U32 R12, R11, R16, RZ ;  /* 0x000000100b0c7227 */ /* 0x000fe200078e00ff */
[----:B------:R-:W-:Y:S03]  /*4460*/  SEL R9, R24, R9, !P4 ;  /* 0x0000000918097207 */ /* 0x000fe60006000000 */
[-C--:B------:R-:W-:Y:S01]  /*4470*/  IMAD.HI.U32 R8, R0, R4.reuse, RZ ;  /* 0x0000000400087227 */ /* 0x080fe200078e00ff */
[----:B------:R-:W-:Y:S03]  /*4480*/  SHF.R.U32.HI R12, RZ, R17, R12 ;  /* 0x00000011ff0c7219 */ /* 0x000fe6000001160c */
[----:B------:R-:W-:Y:S01]  /*4490*/  IMAD.HI.U32 R2, R9, R4, RZ ;  /* 0x0000000409027227 */ /* 0x000fe200078e00ff */
[-C--:B------:R-:W-:Y:S02]  /*44a0*/  @P2 SHF.R.U32.HI R0, RZ, R5.reuse, R8 ;  /* 0x00000005ff002219 */ /* 0x080fe40000011608 */
[----:B------:R-:W-:Y:S02]  /*44b0*/  SHF.R.U32.HI R8, RZ, R18, R13 ;  /* 0x00000012ff087219 */ /* 0x000fe4000001160d */
[----:B------:R-:W-:Y:S01]  /*44c0*/  @P2 SHF.R.U32.HI R9, RZ, R5, R2 ;  /* 0x00000005ff092219 */ /* 0x000fe20000011602 */
[----:B------:R-:W-:Y:S01]  /*44d0*/  IMAD R0, R40, R0, RZ ;  /* 0x0000000028007224 */ /* 0x000fe200078e02ff */
[----:B------:R-:W-:Y:S02]  /*44e0*/  SEL R8, R10, R8, !P0 ;  /* 0x000000080a087207 */ /* 0x000fe40004000000 */
[----:B------:R-:W-:Y:S01]  /*44f0*/  SEL R2, R11, R12, !P4 ;  /* 0x0000000c0b027207 */ /* 0x000fe20006000000 */
[----:B------:R-:W-:Y:S01]  /*4500*/  IMAD R12, R40, R9, RZ ;  /* 0x00000009280c7224 */ /* 0x000fe200078e02ff */
[C---:B------:R-:W-:Y:S01]  /*4510*/  ISETP.GE.AND P0, PT, R8.reuse, R0, PT ;  /* 0x000000000800720c */ /* 0x040fe20003f06270 */
[----:B------:R-:W-:Y:S03]  /*4520*/  IMAD.HI.U32 R0, R8, R4, RZ ;  /* 0x0000000408007227 */ /* 0x000fe600078e00ff */
[----:B------:R-:W-:Y:S02]  /*4530*/  ISETP.GE.OR P0, PT, R2, R12, P0 ;  /* 0x0000000c0200720c */ /* 0x000fe40000706670 */
[-C--:B------:R-:W-:Y:S04]  /*4540*/  SHF.R.U32.HI R0, RZ, R5.reuse, R0 ;  /* 0x00000005ff007219 */ /* 0x080fe80000011600 */
[----:B------:R-:W-:Y:S05]  /*4550*/  SEL R13, R8, R0, !P2 ;  /* 0x00000000080d7207 */ /* 0x000fea0005000000 */
[----:B------:R-:W-:Y:S02]  /*4560*/  IMAD.MOV R12, RZ, RZ, -R13 ;  /* 0x000000ffff0c7224 */ /* 0x000fe400078e0a0d */
[----:B------:R-:W-:Y:S04]  /*4570*/  @!P0 IMAD.HI.U32 R0, R2, R4, RZ ;  /* 0x0000000402008227 */ /* 0x000fe800078e00ff */
[----:B------:R-:W-:Y:S01]  /*4580*/  IMAD R12, R40, R12, R8 ;  /* 0x0000000c280c7224 */ /* 0x000fe200078e0208 */
[----:B------:R-:W-:Y:S04]  /*4590*/  @!P0 SHF.R.U32.HI R0, RZ, R5, R0 ;  /* 0x00000005ff008219 */ /* 0x000fe80000011600 */
[----:B------:R-:W-:Y:S04]  /*45a0*/  @!P0 SEL R0, R2, R0, !P2 ;  /* 0x0000000002008207 */ /* 0x000fe80005000000 */
[----:B------:R-:W-:Y:S01]  /*45b0*/  @!P0 IADD3 R13, PT, PT, R13, -R0, RZ ;  /* 0x800000000d0d8210 */ /* 0x000fe20007ffe0ff */
[----:B------:R-:W-:Y:S01]  /*45c0*/  @!P0 IMAD R0, R9, R12, R0 ;  /* 0x0000000c09008224 */ /* 0x000fe200078e0200 */
[----:B------:R-:W-:Y:S01]  /*45d0*/  IADD3 R9, PT, PT, -R8, RZ, RZ ;  /* 0x000000ff08097210 */ /* 0x000fe20007ffe1ff */
[--C-:B------:R-:W-:Y:S02]  /*45e0*/  IMAD.MOV R12, RZ, RZ, -R2.reuse ;  /* 0x000000ffff0c7224 */ /* 0x100fe400078e0a02 */
[----:B------:R-:W-:Y:S02]  /*45f0*/  @!P0 IMAD R8, R13, R40, R2 ;  /* 0x000000280d088224 */ /* 0x000fe400078e0202 */
[----:B------:R-:W-:Y:S02]  /*4600*/  @!P0 IMAD.MOV.U32 R2, RZ, RZ, R0 ;  /* 0x000000ffff028224 */ /* 0x000fe400078e0000 */
[----:B------:R-:W-:Y:S02]  /*4610*/  IMAD R11, R3, R12, R11 ;  /* 0x0000000c030b7224 */ /* 0x000fe400078e020b */
[----:B------:R-:W-:Y:S02]  /*4620*/  IMAD R10, R6, R9, R10 ;  /* 0x00000009060a7224 */ /* 0x000fe400078e020a */
[----:B------:R-:W-:Y:S02]  /*4630*/  IMAD R11, R2, R3, R11 ;  /* 0x00000003020b7224 */ /* 0x000fe400078e020b */
[----:B------:R-:W-:Y:S02]  /*4640*/  IMAD R10, R8, R6, R10 ;  /* 0x00000006080a7224 */ /* 0x000fe400078e020a */
.L_x_88:
[----:B------:R-:W-:Y:S05]  /*4650*/  BRA.U UP1, `(.L_x_89) ;  /* 0x0000000101107547 */ /* 0x000fea000b800000 */
[----:B------:R-:W-:Y:S04]  /*4660*/  MOV R2, UR7 ;  /* 0x0000000700027c02 */ /* 0x000fe80008000f00 */
[----:B------:R-:W-:Y:S04]  /*4670*/  SHF.L.U32 R2, R2, 0x1f, RZ ;  /* 0x0000001f02027819 */ /* 0x000fe800000006ff */
[----:B------:R-:W2:Y:S02]  /*4680*/  SYNCS.PHASECHK.TRANS64.TRYWAIT P0, [UR6+0x88], R2 ;  /* 0x00008802ff0075a7 */ /* 0x000ea40008001106 */
[----:B--2---:R-:W-:Y:S05]  /*4690*/  @!P0 BRA `(.L_x_90) ;  /* 0x0000003c006c8947 */ /* 0x004fea0003800000 */
.L_x_89:
[----:B------:R-:W-:Y:S02]  /*46a0*/  R2UR UR11, R14 ;  /* 0x000000000e0b72ca */ /* 0x000fe400000e0000 */
[----:B------:R-:W-:Y:S02]  /*46b0*/  R2UR UR10, R15 ;  /* 0x000000000f0a72ca */ /* 0x000fe400000e0000 */
[----:B------:R-:W-:Y:S04]  /*46c0*/  ISETP.NE.U32.AND P2, PT, RZ, UR4, PT ;  /* 0x00000004ff007c0c */ /* 0x000fe8000bf45070 */
[----:B------:R-:W-:Y:S05]  /*46d0*/  ISETP.NE.AND.EX P2, PT, RZ, UR5, PT, P2 ;  /* 0x00000005ff007c0c */ /* 0x000fea000bf45320 */
[----:B------:R-:W-:Y:S02]  /*46e0*/  USHF.L.U32 UR11, UR11, 0x7, URZ ;  /* 0x000000070b0b7899 */ /* 0x000fe400080006ff */
[----:B------:R-:W-:Y:S01]  /*46f0*/  USHF.L.U32 UR10, UR10, 0x6, URZ ;  /* 0x000000060a0a7899 */ /* 0x000fe200080006ff */
[----:B------:R-:W-:Y:S11]  /*4700*/  BRA.U !UP4, `(.L_x_91) ;  /* 0x000000010c347547 */ /* 0x000ff6000b800000 */
[----:B------:R-:W-:Y:S01]  /*4710*/  UPLOP3.LUT UP0, UPT, UPT, UPT, UP3, 0x80, 0x8 ;  /* 0x000000000008789c */ /* 0x000fe20003f0f030 */
[----:B--2---:R-:W-:Y:S02]  /*4720*/  HFMA2 R0, -RZ, RZ, 0, 5.9604644775390625e-08 ;  /* 0x00000001ff007431 */ /* 0x004fe400000001ff */
[----:B------:R-:W-:Y:S03]  /*4730*/  IMAD.MOV.U32 R92, RZ, RZ, 0x1 ;  /* 0x00000001ff5c7424 */ /* 0x000fe600078e00ff */
[----:B------:R-:W-:Y:S05]  /*4740*/  PLOP3.LUT P0, PT, PT, PT, UP0, 0x80, 0x8 ;  /* 0x000000000008781c */ /* 0x000fea0003f0f008 */
[----:B------:R-:W2:Y:S01]  /*4750*/  @UP0 LDCU.64 UR14, c[0x0][0x888] ;  /* 0x00011100ff0e07ac */ /* 0x000ea20008000a00 */
[----:B------:R-:W-:Y:S07]  /*4760*/  @UP0 UIMAD UR8, UR36, UR4, URZ ;  /* 0x00000004240802a4 */ /* 0x000fee000f8e02ff */
[----:B------:R-:W-:Y:S01]  /*4770*/  @!P0 PRMT R92, R0, 0x7610, R92 ;  /* 0x00007610005c8816 */ /* 0x000fe2000000005c */
[----:B--2---:R-:W-:Y:S03]  /*4780*/  @UP0 UIMAD.WIDE UR14, UR8, 0x4, UR14 ;  /* 0x00000004080e08a5 */ /* 0x004fe6000f8e020e */
[----:B------:R-:W2:Y:S03]  /*4790*/  @!UP0 LDCU UR8, c[0x0][0x880] ;  /* 0x00011000ff0887ac */ /* 0x000ea60008000800 */
[----:B------:R-:W-:Y:S01]  /*47a0*/  IMAD.U32 R8, RZ, RZ, UR14 ;  /* 0x0000000eff087e24 */ /* 0x000fe2000f8e00ff */
[----:B------:R-:W-:Y:S05]  /*47b0*/  MOV R9, UR15 ;  /* 0x0000000f00097c02 */ /* 0x000fea0008000f00 */
[----:B-----5:R4:W5:Y:S02]  /*47c0*/  @P0 LDG.E R49, desc[UR46][R8.64] ;  /* 0x0000002e08310981 */ /* 0x020964000c1e1900 */
[----:B--2-4-:R-:W-:Y:S07]  /*47d0*/  @!P0 IMAD.U32 R49, RZ, RZ, UR8 ;  /* 0x00000008ff318e24 */ /* 0x014fee000f8e00ff */
.L_x_91:
[----:B-----5:R-:W-:Y:S01]  /*47e0*/  @!P2 FSETP.EQ.AND P0, PT, R49, RZ, PT ;  /* 0x000000ff3100a20b */ /* 0x020fe20003f02000 */
[----:B------:R-:W-:Y:S01]  /*47f0*/  @!UPT UIADD3 URZ, UPT, UPT, URZ, URZ, URZ ;  /* 0x000000fffffff290 */ /* 0x000fe2000fffe0ff */
[----:B------:R-:W-:Y:S11]  /*4800*/  @!P2 BRA `(.L_x_92) ;  /* 0x000000000014a947 */ /* 0x000ff60003800000 */
[----:B------:R-:W-:Y:S02]  /*4810*/  LOP3.LUT P2, RZ, R92, 0xff, RZ, 0xc0, !PT ;  /* 0x000000ff5cff7812 */ /* 0x000fe4000784c0ff */
[----:B------:R-:W-:Y:S04]  /*4820*/  PLOP3.LUT P0, PT, PT, PT, UP0, 0x80, 0x8 ;  /* 0x000000000008781c */ /* 0x000fe80003f0f008 */
[----:B------:R-:W-:Y:S07]  /*4830*/  PLOP3.LUT P0, PT, P0, PT, PT, 0x8, 0x80 ;  /* 0x000000000080781c */ /* 0x000fee000070e170 */
[----:B------:R-:W-:Y:S11]  /*4840*/  @P2 FSETP.EQ.AND P0, PT, R49, RZ, PT ;  /* 0x000000ff3100220b */ /* 0x000ff60003f02000 */
[----:B------:R-:W-:Y:S02]  /*4850*/  @!UPT UIADD3 URZ, UPT, UPT, URZ, URZ, URZ ;  /* 0x000000fffffff290 */ /* 0x000fe4000fffe0ff */
.L_x_92:
[----:B------:R-:W-:Y:S01]  /*4860*/  ULEA UR15, UR13, UR6, 0x3 ;  /* 0x000000060d0f7291 */ /* 0x000fe2000f8e18ff */
[----:B------:R-:W-:Y:S02]  /*4870*/  SHF.L.U32 R9, R29, 0x1f, RZ ;  /* 0x0000001f1d097819 */ /* 0x000fe400000006ff */
[----:B------:R-:W-:Y:S04]  /*4880*/  ELECT P4, URZ, PT ;  /* 0x0000000000ff782f */ /* 0x000fe80003880000 */
[----:B------:R-:W-:Y:S02]  /*4890*/  PLOP3.LUT P4, PT, P0, P4, PT, 0xf2, 0x2f ;  /* 0x00000000002f781c */ /* 0x000fe40000789e72 */
[----:B------:R-:W4:Y:S11]  /*48a0*/  SYNCS.PHASECHK.TRANS64.TRYWAIT P2, [UR15+0x68], R9 ;  /* 0x00006809ff0075a7 */ /* 0x000f36000804110f */
[----:B-1----:R-:W-:Y:S05]  /*48b0*/  @!P4 IADD3 R8, P0, PT, R30, 0x580, RZ ;  /* 0x000005801e08c810 */ /* 0x002fea0007f1e0ff */
[----:B--2---:R-:W-:Y:S01]  /*48c0*/  @!P4 IMAD.X R2, RZ, RZ, R31, P0 ;  /* 0x000000ffff02c224 */ /* 0x004fe200000e061f */
[----:B----4-:R-:W-:Y:S07]  /*48d0*/  @!P2 BRA `(.L_x_93) ;  /* 0x0000003800f4a947 */ /* 0x010fee0003800000 */
.L_x_169:
[----:B------:R-:W2:Y:S01]  /*48e0*/  LDC.64 R12, c[0x0][0xb18] ;  /* 0x0002c600ff0c7b82 */ /* 0x000ea20000000a00 */
[----:B------:R-:W-:Y:S01]  /*48f0*/  @!P4 R2UR UR8, R2 ;  /* 0x000000000208c2ca */ /* 0x000fe200000e0000 */
[----:B------:R-:W-:Y:S01]  /*4900*/  VOTEU.ALL UP2, P4 ;  /* 0x0000000000ff7886 */ /* 0x000fe20002040000 */
[----:B------:R-:W-:Y:S01]  /*4910*/  @!P4 R2UR UR9, R8 ;  /* 0x000000000809c2ca */ /* 0x000fe200000e0000 */
[----:B------:R-:W-:Y:S01]  /*4920*/  VOTEU.ALL UP1, P4 ;  /* 0x0000000000ff7886 */ /* 0x000fe20002020000 */
[----:B-1----:R-:W-:Y:S03]  /*4930*/  @!P4 IMAD.MOV.U32 R0, RZ, RZ, 0x2000 ;  /* 0x00002000ff00c424 */ /* 0x002fe600078e00ff */
[----:B------:R-:W1:Y:S01]  /*4940*/  @!P1 LDC R2, c[0x0][0xb0c] ;  /* 0x0002c300ff029b82 */ /* 0x000e620000000800 */
[----:B------:R-:W-:Y:S01]  /*4950*/  UMOV UR20, 0x0 ;  /* 0x0000000000147882 */ /* 0x000fe20000000000 */
[----:B------:R-:W-:Y:S01]  /*4960*/  UMOV UR21, 0x10000000 ;  /* 0x1000000000157882 */ /* 0x000fe20000000000 */
[----:B------:R-:W-:Y:S01]  /*4970*/  UMOV UR12, UR36 ;  /* 0x00000024000c7c82 */ /* 0x000fe20008000000 */
[----:B------:R-:W-:Y:S01]  /*4980*/  UIADD3 UR14, UPT, UPT, UR13, 0x1, URZ ;  /* 0x000000010d0e7890 */ /* 0x000fe2000fffe0ff */
[----:B------:R-:W-:Y:S01]  /*4990*/  @P3 SHF.R.U32.HI R26, RZ, 0x10, R21 ;  /* 0x00000010ff1a3819 */ /* 0x000fe20000011615 */
[----:B------:R-:W-:Y:S02]  /*49a0*/  VIADD R28, R28, 0x1 ;  /* 0x000000011c1c7836 */ /* 0x000fe40000000000 */
[----:B------:R-:W-:Y:S01]  /*49b0*/  IMAD.U32 R9, RZ, RZ, UR8 ;  /* 0x00000008ff097e24 */ /* 0x000fe2000f8e00ff */
[----:B------:R-:W-:Y:S01]  /*49c0*/  @!UP2 ULEA UR8, UR13, UR6, 0xd ;  /* 0x000000060d08a291 */ /* 0x000fe2000f8e68ff */
[----:B------:R-:W-:Y:S01]  /*49d0*/  IMAD.U32 R8, RZ, RZ, UR9 ;  /* 0x00000009ff087e24 */ /* 0x000fe2000f8e00ff */
[----:B------:R-:W-:Y:S02]  /*49e0*/  UIADD3 UR9, UPT, UPT, UR15, 0x50, URZ ;  /* 0x000000500f097890 */ /* 0x000fe4000fffe0ff */
[----:B------:R-:W-:Y:S01]  /*49f0*/  @!P4 R2UR UR19, R9 ;  /* 0x000000000913c2ca */ /* 0x000fe200000e0000 */
[----:B------:R-:W-:Y:S01]  /*4a00*/  @!UP2 UIADD3 UR8, UPT, UPT, UR8, 0x200, URZ ;  /* 0x000002000808a890 */ /* 0x000fe2000fffe0ff */
[----:B------:R-:W-:Y:S01]  /*4a10*/  @!P4 R2UR UR18, R8 ;  /* 0x000000000812c2ca */ /* 0x000fe200000e0000 */
[----:B------:R-:W-:Y:S01]  /*4a20*/  UISETP.NE.AND UP5, UPT, UR14, 0x3, UPT ;  /* 0x000000030e00788c */ /* 0x000fe2000bfa5270 */
[----:B------:R-:W4:Y:S01]  /*4a30*/  LDC.64 R8, c[0x0][0xb10] ;  /* 0x0002c400ff087b82 */ /* 0x000f220000000a00 */
[----:B------:R-:W-:Y:S02]  /*4a40*/  UPRMT UR16, UR37, 0x654, UR9 ;  /* 0x0000065425107896 */ /* 0x000fe40008000009 */
[----:B------:R-:W-:Y:S02]  /*4a50*/  USEL UR17, URZ, 0x1, UP5 ;  /* 0x00000001ff117887 */ /* 0x000fe4000a800000 */
[----:B------:R-:W-:Y:S04]  /*4a60*/  USEL UR14, UR14, URZ, UP5 ;  /* 0x000000ff0e0e7287 */ /* 0x000fe8000a800000 */
[----:B------:R-:W-:Y:S01]  /*4a70*/  ULEA UR13, UR14, UR6, 0x3 ;  /* 0x000000060e0d7291 */ /* 0x000fe2000f8e18ff */
[----:B------:R-:W-:Y:S01]  /*4a80*/  LOP3.LUT R29, R29, UR17, RZ, 0x3c, !PT ;  /* 0x000000111d1d7c12 */ /* 0x000fe2000f8e3cff */
[----:B------:R1:W-:Y:S01]  /*4a90*/  @!UP1 UTMALDG.3D [UR8], [UR18], desc[UR20] ;  /* 0x00001408120095b4 */ /* 0x0003e20008011000 */
[----:B------:R5:W-:Y:S02]  /*4aa0*/  @!P4 SYNCS.ARRIVE.TRANS64.RED.A0TR RZ, [UR15+0x50], R0 ;  /* 0x00005000ffffc9a7 */ /* 0x000be4000830040f */
[----:B------:R-:W-:Y:S01]  /*4ab0*/  SHF.L.U32 R14, R29, 0x1f, RZ ;  /* 0x0000001f1d0e7819 */ /* 0x000fe200000006ff */
[C---:B----4-:R-:W-:Y:S01]  /*4ac0*/  @!P1 IMAD.HI.U32 R8, R11.reuse, R8, RZ ;  /* 0x000000080b089227 */ /* 0x050fe200078e00ff */
[----:B--2---:R-:W-:Y:S02]  /*4ad0*/  @!P1 ISETP.NE.AND P0, PT, R12, 0x1, PT ;  /* 0x000000010c00980c */ /* 0x004fe40003f05270 */
[----:B-1----:R-:W-:Y:S01]  /*4ae0*/  @!P1 ISETP.NE.AND P2, PT, R2, 0x1, PT ;  /* 0x000000010200980c */ /* 0x002fe20003f45270 */
[----:B------:R-:W-:Y:S01]  /*4af0*/  SYNCS.ARRIVE.TRANS64.RED.A1T0 RZ, [UR16], RZ ;  /* 0x000000ffffff79a7 */ /* 0x000fe20008100410 */
[C---:B------:R-:W-:Y:S01]  /*4b00*/  @!P1 IMAD.HI.U32 R13, R10.reuse, R13, RZ ;  /* 0x0000000d0a0d9227 */ /* 0x040fe200078e00ff */
[----:B------:R-:W-:Y:S04]  /*4b10*/  @!P1 SHF.R.U32.HI R8, RZ, R9, R8 ;  /* 0x00000009ff089219 */ /* 0x000fe80000011608 */
[----:B------:R-:W-:Y:S01]  /*4b20*/  @!P1 SEL R8, R11, R8, !P2 ;  /* 0x000000080b089207 */ /* 0x000fe20005000000 */
[----:B------:R-:W1:Y:S01]  /*4b30*/  SYNCS.PHASECHK.TRANS64.TRYWAIT P5, [UR13+0x68], R14 ;  /* 0x0000680eff0075a7 */ /* 0x000e6200080a110d */
[----:B-----5:R-:W2:Y:S02]  /*4b40*/  @!P1 LDC R0, c[0x0][0xb20] ;  /* 0x0002c800ff009b82 */ /* 0x020ea40000000800 */
[----:B--2---:R-:W-:Y:S04]  /*4b50*/  @!P1 SHF.R.U32.HI R0, RZ, R0, R13 ;  /* 0x00000000ff009219 */ /* 0x004fe8000001160d */
[----:B------:R-:W-:Y:S05]  /*4b60*/  @!P1 SEL R9, R10, R0, !P0 ;  /* 0x000000000a099207 */ /* 0x000fea0004000000 */
[----:B------:R-:W-:Y:S02]  /*4b70*/  @!P1 IMAD.IADD R0, R9, 0x1, -R8 ;  /* 0x0000000109009824 */ /* 0x000fe400078e0a08 */
[----:B------:R-:W-:Y:S02]  /*4b80*/  @!P1 IMAD.IADD R8, R8, 0x1, -R9 ;  /* 0x0000000108089824 */ /* 0x000fe400078e0a09 */
[----:B------:R-:W-:Y:S02]  /*4b90*/  @!P1 IMAD R11, R0, R2, R11 ;  /* 0x00000002000b9224 */ /* 0x000fe400078e020b */
[----:B------:R-:W-:Y:S01]  /*4ba0*/  @!P1 IMAD R10, R8, R12, R10 ;  /* 0x0000000c080a9224 */ /* 0x000fe200078e020a */
[----:B-1----:R-:W-:Y:S06]  /*4bb0*/  @!P5 BRA `(.L_x_94) ;  /* 0x000000380054d947 */ /* 0x002fec0003800000 */
.L_x_171:
[----:B------:R-:W-:Y:S01]  /*4bc0*/  @!P4 IADD3 R2, P0, PT, R30, 0x580, RZ ;  /* 0x000005801e02c810 */ /* 0x000fe20007f1e0ff */
[----:B------:R-:W-:Y:S01]  /*4bd0*/  UMOV UR18, 0x0 ;  /* 0x0000000000127882 */ /* 0x000fe20000000000 */
[----:B------:R-:W-:Y:S01]  /*4be0*/  UMOV UR19, 0x10000000 ;  /* 0x1000000000137882 */ /* 0x000fe20000000000 */
[----:B------:R-:W-:Y:S01]  /*4bf0*/  VOTEU.ALL UP1, P4 ;  /* 0x0000000000ff7886 */ /* 0x000fe20002020000 */
[----:B------:R-:W-:Y:S01]  /*4c00*/  @!P4 R2UR UR9, R2 ;  /* 0x000000000209c2ca */ /* 0x000fe200000e0000 */
[----:B-1----:R-:W-:Y:S01]  /*4c10*/  @!P4 IMAD.X R0, RZ, RZ, R31, P0 ;  /* 0x000000ffff00c224 */ /* 0x002fe200000e061f */
[----:B------:R-:W-:Y:S01]  /*4c20*/  UMOV UR12, UR36 ;  /* 0x00000024000c7c82 */ /* 0x000fe20008000000 */
[----:B------:R-:W-:Y:S01]  /*4c30*/  @P3 R2UR UR36, R26 ;  /* 0x000000001a2432ca */ /* 0x000fe200000e0000 */
[----:B------:R-:W-:Y:S01]  /*4c40*/  @!UP1 ULEA UR15, UR14, UR6, 0xd ;  /* 0x000000060e0f9291 */ /* 0x000fe2000f8e68ff */
[----:B------:R-:W-:Y:S01]  /*4c50*/  ISETP.NE.AND P0, PT, R28, 0x2, PT ;  /* 0x000000021c00780c */ /* 0x000fe20003f05270 */
[----:B------:R-:W-:Y:S01]  /*4c60*/  @!UP1 UIADD3 UR10, UPT, UPT, UR10, 0x20, URZ ;  /* 0x000000200a0a9890 */ /* 0x000fe2000fffe0ff */
[----:B------:R-:W-:Y:S01]  /*4c70*/  @!P4 R2UR UR8, R0 ;  /* 0x000000000008c2ca */ /* 0x000fe200000e0000 */
[----:B------:R-:W-:Y:S01]  /*4c80*/  IMAD.IADD R15, R10, 0x1, R90 ;  /* 0x000000010a0f7824 */ /* 0x000fe200078e025a */
[----:B------:R-:W-:Y:S01]  /*4c90*/  SEL R0, RZ, 0x1, P0 ;  /* 0x00000001ff007807 */ /* 0x000fe20000000000 */
[----:B------:R-:W-:Y:S01]  /*4ca0*/  IMAD.IADD R14, R11, 0x1, R91 ;  /* 0x000000010b0e7824 */ /* 0x000fe200078e025b */
[----:B------:R-:W-:Y:S02]  /*4cb0*/  SEL R28, R28, RZ, P0 ;  /* 0x000000ff1c1c7207 */ /* 0x000fe40000000000 */
[----:B------:R-:W-:Y:S01]  /*4cc0*/  IMAD.U32 R8, RZ, RZ, UR9 ;  /* 0x00000009ff087e24 */ /* 0x000fe2000f8e00ff */
[----:B------:R-:W-:Y:S01]  /*4cd0*/  UIADD3 UR9, UPT, UPT, UR13, 0x50, URZ ;  /* 0x000000500d097890 */ /* 0x000fe2000fffe0ff */
[----:B------:R-:W-:Y:S03]  /*4ce0*/  LOP3.LUT R27, R27, R0, RZ, 0x3c, !PT ;  /* 0x000000001b1b7212 */ /* 0x000fe600078e3cff */
[----:B------:R-:W-:Y:S02]  /*4cf0*/  @!P4 R2UR UR16, R8 ;  /* 0x000000000810c2ca */ /* 0x000fe400000e0000 */
[----:B------:R-:W-:Y:S01]  /*4d00*/  IMAD.U32 R9, RZ, RZ, UR8 ;  /* 0x00000008ff097e24 */ /* 0x000fe2000f8e00ff */
[----:B------:R-:W-:Y:S01]  /*4d10*/  @!UP1 UIADD3 UR8, UPT, UPT, UR15, 0x200, URZ ;  /* 0x000002000f089890 */ /* 0x000fe2000fffe0ff */
[----:B------:R-:W-:Y:S01]  /*4d20*/  VOTEU.ALL UP1, P4 ;  /* 0x0000000000ff7886 */ /* 0x000fe20002020000 */
[----:B------:R-:W-:Y:S02]  /*4d30*/  UPRMT UR15, UR37, 0x654, UR9 ;  /* 0x00000654250f7896 */ /* 0x000fe40008000009 */
[----:B------:R-:W-:Y:S11]  /*4d40*/  @!P4 R2UR UR17, R9 ;  /* 0x000000000911c2ca */ /* 0x000ff600000e0000 */
[----:B------:R-:W-:Y:S02]  /*4d50*/  @!UPT UIADD3 URZ, UPT, UPT, URZ, URZ, URZ ;  /* 0x000000fffffff290 */ /* 0x000fe4000fffe0ff */
[----:B------:R2:W-:Y:S01]  /*4d60*/  @!UP1 UTMALDG.3D [UR8], [UR16], desc[UR18] ;  /* 0x00001208100095b4 */ /* 0x0005e20008011000 */
[----:B------:R2:W-:Y:S01]  /*4d70*/  @!P4 SYNCS.ARRIVE.TRANS64.RED.A0TR RZ, [UR13+0x50], R25 ;  /* 0x00005019ffffc9a7 */ /* 0x0005e2000830040d */
[----:B------:R-:W-:Y:S04]  /*4d80*/  UIADD3 UR13, UPT, UPT, UR14, 0x1, URZ ;  /* 0x000000010e0d7890 */ /* 0x000fe8000fffe0ff */
[----:B------:R-:W-:Y:S04]  /*4d90*/  UISETP.NE.AND UP1, UPT, UR13, 0x3, UPT ;  /* 0x000000030d00788c */ /* 0x000fe8000bf25270 */
[----:B------:R-:W-:Y:S02]  /*4da0*/  USEL UR14, URZ, 0x1, UP1 ;  /* 0x00000001ff0e7887 */ /* 0x000fe40008800000 */
[----:B------:R-:W-:Y:S02]  /*4db0*/  USEL UR13, UR13, URZ, UP1 ;  /* 0x000000ff0d0d7287 */ /* 0x000fe40008800000 */
[----:B------:R-:W-:Y:S02]  /*4dc0*/  UPLOP3.LUT UP1, UPT, UPT, UPT, UPT, 0x80, 0x8 ;  /* 0x000000000008789c */ /* 0x000fe40003f2f070 */
[----:B------:R-:W-:Y:S01]  /*4dd0*/  LOP3.LUT R29, R29, UR14, RZ, 0x3c, !PT ;  /* 0x0000000e1d1d7c12 */ /* 0x000fe2000f8e3cff */
[----:B------:R-:W-:Y:S01]  /*4de0*/  SYNCS.ARRIVE.TRANS64.RED.A1T0 RZ, [UR15], RZ ;  /* 0x000000ffffff79a7 */ /* 0x000fe2000810040f */
[----:B------:R-:W-:Y:S07]  /*4df0*/  @P3 BRA `(.L_x_95) ;  /* 0xfffffff4001c3947 */ /* 0x000fee000383ffff */
[----:B------:R-:W-:Y:S01]  /*4e00*/  UIADD3 UR6, UPT, UPT, UR6, 0x68, URZ ;  /* 0x0000006806067890 */ /* 0x000fe2000fffe0ff */
[----:B------:R-:W-:-:S03]  /*4e10*/  SHF.L.U32 R2, R29, 0x1f, RZ ;  /* 0x0000001f1d027819 */ /* 0x000fc600000006ff */
[----:B------:R-:W-:-:S09]  /*4e20*/  ULEA UR4, UR13, UR6, 0x3 ;  /* 0x000000060d047291 */ /* 0x000fd2000f8e18ff */
[----:B------:R-:W1:Y:S02]  /*4e30*/  SYNCS.PHASECHK.TRANS64.TRYWAIT P0, [UR4], R2 ;  /* 0x00000002ff0075a7 */ /* 0x000e640008001104 */
[----:B-1----:R-:W-:Y:S05]  /*4e40*/  @!P0 BRA `(.L_x_96) ;  /* 0x0000003400c88947 */ /* 0x002fea0003800000 */
.L_x_173:
        /* <DEDUP_REMOVED lines=9> */
.L_x_175:
[----:B------:R-:W-:-:S04]  /*4ee0*/  UIADD3 UR5, UPT, UPT, UR5, 0x1, URZ ;  /* 0x0000000105057890 */ /* 0x000fc8000fffe0ff */
[----:B------:R-:W-:-:S04]  /*4ef0*/  UISETP.NE.AND UP0, UPT, UR5, 0x3, UPT ;  /* 0x000000030500788c */ /* 0x000fc8000bf05270 */
[----:B------:R-:W-:Y:S02]  /*4f00*/  USEL UR4, URZ, 0x1, UP0 ;  /* 0x00000001ff047887 */ /* 0x000fe40008000000 */
[----:B------:R-:W-:-:S04]  /*4f10*/  USEL UR5, UR5, URZ, UP0 ;  /* 0x000000ff05057287 */ /* 0x000fc80008000000 */
[----:B------:R-:W-:Y:S01]  /*4f20*/  ULEA UR5, UR5, UR6, 0x3 ;  /* 0x0000000605057291 */ /* 0x000fe2000f8e18ff */
[----:B-1----:R-:W-:-:S04]  /*4f30*/  LOP3.LUT R2, R29, UR4, RZ, 0x3c, !PT ;  /* 0x000000041d027c12 */ /* 0x002fc8000f8e3cff */
[----:B------:R-:W-:Y:S01]  /*4f40*/  SHF.L.U32 R2, R2, 0x1f, RZ ;  /* 0x0000001f02027819 */ /* 0x000fe200000006ff */
[----:B------:R-:W-:-:S07]  /*4f50*/  IMAD.U32 R0, RZ, RZ, UR5 ;  /* 0x00000005ff007e24 */ /* 0x000fce000f8e00ff */
.L_x_98:
[----:B-1----:R1:W4:Y:S02]  /*4f60*/  SYNCS.PHASECHK.TRANS64.TRYWAIT P0, [R0+URZ], R2 ;  /* 0x00000002000075a7 */ /* 0x00232400080011ff */
[----:B----4-:R-:W-:Y:S05]  /*4f70*/  @!P0 NANOSLEEP.SYNCS 0x989680 ;  /* 0x009896800000895d */ /* 0x010fea0003900000 */
[----:B------:R-:W4:Y:S02]  /*4f80*/  @!P0 SYNCS.PHASECHK.TRANS64 P0, [R0+URZ], R2 ;  /* 0x00000002000085a7 */ /* 0x000f2400080010ff */
[----:B--2-4-:R-:W-:Y:S05]  /*4f90*/  @P0 EXIT ;  /* 0x000000000000094d */ /* 0x014fea0003800000 */
[----:B------:R-:W-:Y:S05]  /*4fa0*/  BRA `(.L_x_98) ;  /* 0xfffffffc00ec7947 */ /* 0x000fea000383ffff */
.L_x_86:
[----:B------:R-:W-:-:S06]  /*4fb0*/  UISETP.GE.AND UP1, UPT, UR10, 0x4, UPT ;  /* 0x000000040a00788c */ /* 0x000fcc000bf26270 */
[----:B------:R-:W-:-:S13]  /*4fc0*/  PLOP3.LUT P0, PT, PT, PT, UP1, 0x80, 0x8 ;  /* 0x000000000008781c */ /* 0x000fda0003f0f018 */
[----:B------:R-:W-:Y:S05]  /*4fd0*/  @!P0 EXIT ;  /* 0x000000000000894d */ /* 0x000fea0003800000 */
[----:B------:R-:W-:Y:S01]  /*4fe0*/  BAR.SYNC.DEFER_BLOCKING 0x6, 0xa0 ;  /* 0x0182800000007b1d */ /* 0x000fe20000010000 */
[C---:B------:R-:W-:Y:S01]  /*4ff0*/  IMAD.SHL.U32 R2, R97.reuse, 0x20, RZ ;  /* 0x0000002061027824 */ /* 0x040fe200078e00ff */
[C---:B------:R-:W-:Y:S01]  /*5000*/  LOP3.LUT R98, R97.reuse, 0x2, RZ, 0xc0, !PT ;  /* 0x0000000261627812 */ /* 0x040fe200078ec0ff */
[C---:B------:R-:W-:Y:S01]  /*5010*/  IMAD.SHL.U32 R103, R97.reuse, 0x4, RZ ;  /* 0x0000000461677824 */ /* 0x040fe200078e00ff */
[C---:B------:R-:W-:Y:S01]  /*5020*/  LOP3.LUT R104, R97.reuse, 0x60, RZ, 0xc0, !PT ;  /* 0x0000006061687812 */ /* 0x040fe200078ec0ff */
[C---:B------:R-:W-:Y:S01]  /*5030*/  IMAD.U32 R46, R97.reuse, 0x10000, RZ ;  /* 0x00010000612e7824 */ /* 0x040fe200078e00ff */
[----:B------:R-:W-:Y:S02]  /*5040*/  UMOV UR48, 0x400 ;  /* 0x0000040000307882 */ /* 0x000fe40000000000 */
[----:B------:R-:W1:Y:S01]  /*5050*/  LDC R95, c[0x0][0x370] ;  /* 0x0000dc00ff5f7b82 */ /* 0x000e620000000800 */
[----:B------:R-:W-:Y:S01]  /*5060*/  ULEA UR48, UR37, UR48, 0x18 ;  /* 0x0000003025307291 */ /* 0x000fe2000f8ec0ff */
[----:B------:R-:W-:Y:S01]  /*5070*/  LOP3.LUT R3, R2, 0xc0, RZ, 0xc0, !PT ;  /* 0x000000c002037812 */ /* 0x000fe200078ec0ff */
[----:B------:R-:W-:Y:S01]  /*5080*/  IMAD.MOV.U32 R45, RZ, RZ, RZ ;  /* 0x000000ffff2d7224 */ /* 0x000fe200078e00ff */
[----:B------:R-:W-:Y:S01]  /*5090*/  LOP3.LUT R97, R97, 0x4, RZ, 0xc0, !PT ;  /* 0x0000000461617812 */ /* 0x000fe200078ec0ff */
[----:B------:R-:W-:Y:S01]  /*50a0*/  UIADD3 UR52, UPT, UPT, UR48, 0x200, URZ ;  /* 0x0000020030347890 */ /* 0x000fe2000fffe0ff */
[----:B------:R-:W-:-:S02]  /*50b0*/  LOP3.LUT R103, R3, 0x18, R103, 0xf8, !PT ;  /* 0x0000001803677812 */ /* 0x000fc400078ef867 */
[----:B------:R-:W-:Y:S01]  /*50c0*/  CS2R R100, SRZ ;  /* 0x0000000000647805 */ /* 0x000fe2000001ff00 */
[----:B------:R-:W2:Y:S01]  /*50d0*/  LDC R42, c[0x0][0xb0c] ;  /* 0x0002c300ff2a7b82 */ /* 0x000ea20000000800 */
[----:B------:R-:W-:Y:S01]  /*50e0*/  LOP3.LUT R46, R46, 0x600000, RZ, 0xc0, !PT ;  /* 0x006000002e2e7812 */ /* 0x000fe200078ec0ff */
[----:B------:R-:W-:Y:S01]  /*50f0*/  IMAD.MOV.U32 R108, RZ, RZ, RZ ;  /* 0x000000ffff6c7224 */ /* 0x000fe200078e00ff */
[----:B------:R-:W-:Y:S01]  /*5100*/  IADD3 R102, PT, PT, -R97, 0x2, RZ ;  /* 0x0000000261667810 */ /* 0x000fe20007ffe1ff */
[----:B------:R-:W-:Y:S01]  /*5110*/  IMAD.MOV R98, RZ, RZ, -R98 ;  /* 0x000000ffff627224 */ /* 0x000fe200078e0a62 */
[----:B------:R-:W-:Y:S01]  /*5120*/  LOP3.LUT R103, R103, 0xf20, R2, 0xf8, !PT ;  /* 0x00000f2067677812 */ /* 0x000fe200078ef802 */
[----:B------:R-:W-:Y:S01]  /*5130*/  IMAD.MOV R97, RZ, RZ, -R97 ;  /* 0x000000ffff617224 */ /* 0x000fe200078e0a61 */
[----:B------:R-:W3:Y:S01]  /*5140*/  LDCU.64 UR54, c[0x0][0x348] ;  /* 0x00006900ff3677ac */ /* 0x000ee20008000a00 */
[----:B------:R-:W4:Y:S01]  /*5150*/  LDC R93, c[0x0][0xb20] ;  /* 0x0002c800ff5d7b82 */ /* 0x000f220000000800 */
[----:B------:R-:W3:Y:S01]  /*5160*/  LDS R0, [UR48+0x140] ;  /* 0x00014030ff007984 */ /* 0x000ee20008000800 */
[----:B------:R-:W-:Y:S01]  /*5170*/  IMAD.SHL.U32 R102, R102, 0x10, RZ ;  /* 0x0000001066667824 */ /* 0x000fe200078e00ff */
[----:B------:R-:W-:Y:S01]  /*5180*/  LEA R103, R103, UR52, 0x1 ;  /* 0x0000003467677c11 */ /* 0x000fe2000f8e08ff */
[----:B------:R-:W-:Y:S01]  /*5190*/  UMOV UR51, 0x1 ;  /* 0x0000000100337882 */ /* 0x000fe20000000000 */
[----:B------:R-:W-:Y:S01]  /*51a0*/  UMOV UR56, URZ ;  /* 0x000000ff00387c82 */ /* 0x000fe20008000000 */
[----:B------:R-:W1:Y:S02]  /*51b0*/  LDCU.64 UR38, c[0x0][0x888] ;  /* 0x00011100ff2677ac */ /* 0x000e640008000a00 */
[----:B------:R-:W1:Y:S01]  /*51c0*/  LDC R41, c[0x0][0xb30] ;  /* 0x0002cc00ff297b82 */ /* 0x000e620000000800 */
[----:B------:R-:W1:Y:S01]  /*51d0*/  LDCU.64 UR44, c[0x0][0x890] ;  /* 0x00011200ff2c77ac */ /* 0x000e620008000a00 */
[----:B------:R-:W-:Y:S01]  /*51e0*/  UMOV UR50, URZ ;  /* 0x000000ff00327c82 */ /* 0x000fe20008000000 */
[----:B------:R-:W-:-:S05]  /*51f0*/  UMOV UR49, URZ ;  /* 0x000000ff00317c82 */ /* 0x000fca0008000000 */
[----:B------:R-:W1:Y:S08]  /*5200*/  LDC.64 R88, c[0x0][0xb10] ;  /* 0x0002c400ff587b82 */ /* 0x000e700000000a00 */
[----:B------:R-:W1:Y:S08]  /*5210*/  LDC.64 R38, c[0x0][0xb18] ;  /* 0x0002c600ff267b82 */ /* 0x000e700000000a00 */
[----:B------:R-:W1:Y:S08]  /*5220*/  LDC.64 R36, c[0x0][0xb28] ;  /* 0x0002ca00ff247b82 */ /* 0x000e700000000a00 */
[----:B------:R-:W1:Y:S01]  /*5230*/  LDC.64 R86, c[0x0][0x8b0] ;  /* 0x00022c00ff567b82 */ /* 0x000e620000000a00 */
[----:B---3--:R-:W-:-:S07]  /*5240*/  IMAD.IADD R46, R0, 0x1, R46 ;  /* 0x00000001002e7824 */ /* 0x008fce00078e022e */
[----:B------:R-:W3:Y:S08]  /*5250*/  LDC.64 R84, c[0x0][0x8a8] ;  /* 0x00022a00ff547b82 */ /* 0x000ef00000000a00 */
[----:B--2-4-:R-:W1:Y:S02]  /*5260*/  LDC R94, c[0x0][0x374] ;  /* 0x0000dd00ff5e7b82 */ /* 0x014e640000000800 */
.L_x_129:
[----:B------:R-:W-:Y:S02]  /*5270*/  LEA R0, R108, UR48, 0x3 ;  /* 0x000000306c007c11 */ /* 0x000fe4000f8e18ff */
[----:B------:R-:W-:Y:S02]  /*5280*/  SHF.L.U32 R2, R100, 0x1f, RZ ;  /* 0x0000001f64027819 */ /* 0x000fe400000006ff */
[----:B------:R-:W-:Y:S02]  /*5290*/  LEA R16, R108, UR48, 0x4 ;  /* 0x000000306c107c11 */ /* 0x000fe4000f8e20ff */
[----:B------:R-:W2:Y:S02]  /*52a0*/  SYNCS.PHASECHK.TRANS64.TRYWAIT P0, [R0+URZ+0x90], R2 ;  /* 0x00009002000075a7 */ /* 0x000ea400080011ff */
[----:B--2---:R-:W-:Y:S05]  /*52b0*/  @!P0 BRA `(.L_x_99) ;  /* 0x0000003000dc8947 */ /* 0x004fea0003800000 */
.L_x_176:
[----:B------:R-:W4:Y:S01]  /*52c0*/  LDC.64 R10, c[0x0][0xb10] ;  /* 0x0002c400ff0a7b82 */ /* 0x000f220000000a00 */
[----:B------:R-:W3:Y:S01]  /*52d0*/  LDS.128 R16, [R16+0x120] ;  /* 0x0001200010107984 */ /* 0x000ee20000000c00 */
[----:B-1----:R-:W-:Y:S01]  /*52e0*/  ISETP.NE.AND P1, PT, R41, 0x1, PT ;  /* 0x000000012900780c */ /* 0x002fe20003f25270 */
[----:B--2---:R-:W-:Y:S01]  /*52f0*/  VIADD R0, R0, 0xa0 ;  /* 0x000000a000007836 */ /* 0x004fe20000000000 */
[----:B------:R-:W-:Y:S04]  /*5300*/  ISETP.GE.AND P0, PT, R40, 0x1, PT ;  /* 0x000000012800780c */ /* 0x000fe80003f06270 */
[----:B------:R-:W1:Y:S01]  /*5310*/  LDC.64 R8, c[0x0][0xb18] ;  /* 0x0002c600ff087b82 */ /* 0x000e620000000a00 */
[----:B------:R-:W-:Y:S01]  /*5320*/  PRMT R0, RZ, 0x654, R0 ;  /* 0x00000654ff007816 */ /* 0x000fe20000000000 */
[----:B------:R-:W-:Y:S01]  /*5330*/  @!PT LDS RZ, [RZ] ;  /* 0x00000000fffff984 */ /* 0x000fe20000000800 */
[----:B------:R-:W-:Y:S01]  /*5340*/  @!PT LDS RZ, [RZ] ;  /* 0x00000000fffff984 */ /* 0x000fe20000000800 */
[----:B------:R-:W-:Y:S01]  /*5350*/  @!PT LDS RZ, [RZ] ;  /* 0x00000000fffff984 */ /* 0x000fe20000000800 */
[----:B------:R-:W-:Y:S01]  /*5360*/  @!PT LDS RZ, [RZ] ;  /* 0x00000000fffff984 */ /* 0x000fe20000000800 */
[----:B------:R2:W-:Y:S06]  /*5370*/  MEMBAR.ALL.CTA ;  /* 0x0000000000007992 */ /* 0x0005ec0000008000 */
[----:B--2---:R-:W2:Y:S01]  /*5380*/  FENCE.VIEW.ASYNC.S ;  /* 0x00000000000073c6 */ /* 0x004ea20000000000 */
[----:B------:R-:W1:Y:S08]  /*5390*/  @!P1 LDC R12, c[0x0][0xb20] ;  /* 0x0002c800ff0c9b82 */ /* 0x000e700000000800 */
[----:B------:R-:W1:Y:S01]  /*53a0*/  @!P1 LDC R7, c[0x0][0xb0c] ;  /* 0x0002c300ff079b82 */ /* 0x000e620000000800 */
[----:B--2---:R2:W-:Y:S01]  /*53b0*/  SYNCS.ARRIVE.TRANS64.RED.A1T0 RZ, [R0+URZ], RZ ;  /* 0x000000ff00ff79a7 */ /* 0x0045e200081004ff */
[----:B---3--:R-:W-:Y:S04]  /*53c0*/  LOP3.LUT P4, RZ, R18, 0x1, RZ, 0xc0, !PT ;  /* 0x0000000112ff7812 */ /* 0x008fe8000788c0ff */
[----:B------:R-:W-:Y:S09]  /*53d0*/  P2R R105, PR, RZ, 0x10 ;  /* 0x00000010ff697803 */ /* 0x000ff20000000000 */
[----:B------:R-:W-:Y:S02]  /*53e0*/  @P4 MOV R44, R16 ;  /* 0x00000010002c4202 */ /* 0x000fe40000000f00 */
[----:B------:R-:W-:Y:S01]  /*53f0*/  @P4 LOP3.LUT R43, R17, 0xffff, RZ, 0xc0, !PT ;  /* 0x0000ffff112b4812 */ /* 0x000fe200078ec0ff */
[----:B--2-4-:R-:W-:Y:S06]  /*5400*/  @!P0 BRA `(.L_x_100) ;  /* 0x0000000000a48947 */ /* 0x014fec0003800000 */
[----:B------:R-:W-:Y:S01]  /*5410*/  IMAD.HI.U32 R0, R94, R39, RZ ;  /* 0x000000275e007227 */ /* 0x000fe200078e00ff */
[----:B------:R-:W-:Y:S02]  /*5420*/  ISETP.NE.AND P0, PT, R38, 0x1, PT ;  /* 0x000000012600780c */ /* 0x000fe40003f05270 */
[----:B------:R-:W-:Y:S01]  /*5430*/  ISETP.NE.AND P2, PT, R40, 0x1, PT ;  /* 0x000000012800780c */ /* 0x000fe20003f45270 */
[----:B------:R-:W-:Y:S01]  /*5440*/  IMAD.HI.U32 R4, R95, R88, RZ ;  /* 0x000000585f047227 */ /* 0x000fe200078e00ff */
[----:B------:R-:W-:Y:S02]  /*5450*/  SHF.R.U32.HI R0, RZ, R93, R0 ;  /* 0x0000005dff007219 */ /* 0x000fe40000011600 */
[----:B------:R-:W-:Y:S01]  /*5460*/  ISETP.NE.AND P3, PT, R42, 0x1, PT ;  /* 0x000000012a00780c */ /* 0x000fe20003f65270 */
[----:B------:R-:W-:Y:S01]  /*5470*/  IMAD.HI.U32 R6, R43, R39, RZ ;  /* 0x000000272b067227 */ /* 0x000fe200078e00ff */
[-C--:B------:R-:W-:Y:S02]  /*5480*/  SHF.R.U32.HI R4, RZ, R89.reuse, R4 ;  /* 0x00000059ff047219 */ /* 0x080fe40000011604 */
[----:B------:R-:W-:Y:S01]  /*5490*/  SEL R0, R94, R0, !P0 ;  /* 0x000000005e007207 */ /* 0x000fe20004000000 */
[----:B------:R-:W-:Y:S01]  /*54a0*/  IMAD.HI.U32 R5, R44, R88, RZ ;  /* 0x000000582c057227 */ /* 0x000fe200078e00ff */
[----:B------:R-:W-:Y:S03]  /*54b0*/  SEL R4, R95, R4, !P3 ;  /* 0x000000045f047207 */ /* 0x000fe60005800000 */
[-C--:B------:R-:W-:Y:S01]  /*54c0*/  IMAD.HI.U32 R3, R0, R36.reuse, RZ ;  /* 0x0000002400037227 */ /* 0x080fe200078e00ff */
[----:B------:R-:W-:Y:S03]  /*54d0*/  SHF.R.U32.HI R5, RZ, R89, R5 ;  /* 0x00000059ff057219 */ /* 0x000fe60000011605 */
[----:B------:R-:W-:Y:S01]  /*54e0*/  IMAD.HI.U32 R2, R4, R36, RZ ;  /* 0x0000002404027227 */ /* 0x000fe200078e00ff */
[----:B------:R-:W-:Y:S02]  /*54f0*/  @P2 SHF.R.U32.HI R0, RZ, R37, R3 ;  /* 0x00000025ff002219 */ /* 0x000fe40000011603 */
[----:B------:R-:W-:Y:S02]  /*5500*/  SHF.R.U32.HI R3, RZ, R93, R6 ;  /* 0x0000005dff037219 */ /* 0x000fe40000011606 */
[----:B------:R-:W-:Y:S01]  /*5510*/  @P2 SHF.R.U32.HI R4, RZ, R37, R2 ;  /* 0x00000025ff042219 */ /* 0x000fe20000011602 */
[----:B------:R-:W-:Y:S01]  /*5520*/  IMAD R0, R40, R0, RZ ;  /* 0x0000000028007224 */ /* 0x000fe200078e02ff */
[----:B------:R-:W-:Y:S02]  /*5530*/  SEL R3, R43, R3, !P0 ;  /* 0x000000032b037207 */ /* 0x000fe40004000000 */
[----:B------:R-:W-:Y:S01]  /*5540*/  SEL R2, R44, R5, !P3 ;  /* 0x000000052c027207 */ /* 0x000fe20005800000 */
[----:B------:R-:W-:Y:S01]  /*5550*/  IMAD R5, R40, R4, RZ ;  /* 0x0000000428057224 */ /* 0x000fe200078e02ff */
[C---:B------:R-:W-:Y:S01]  /*5560*/  ISETP.GE.AND P0, PT, R3.reuse, R0, PT ;  /* 0x000000000300720c */ /* 0x040fe20003f06270 */
[C---:B------:R-:W-:Y:S03]  /*5570*/  IMAD.HI.U32 R0, R3.reuse, R36, RZ ;  /* 0x0000002403007227 */ /* 0x040fe600078e00ff */
[C---:B------:R-:W-:Y:S02]  /*5580*/  ISETP.GE.OR P0, PT, R2.reuse, R5, P0 ;  /* 0x000000050200720c */ /* 0x040fe40000706670 */
[----:B------:R-:W-:Y:S04]  /*5590*/  SHF.R.U32.HI R0, RZ, R37, R0 ;  /* 0x00000025ff007219 */ /* 0x000fe80000011600 */
[C---:B------:R-:W-:Y:S05]  /*55a0*/  SEL R6, R3.reuse, R0, !P2 ;  /* 0x0000000003067207 */ /* 0x040fea0005000000 */
        /* <DEDUP_REMOVED lines=14> */
[----:B------:R-:W-:Y:S07]  /*5690*/  IMAD R43, R3, R38, R43 ;  /* 0x00000026032b7224 */ /* 0x000fee00078e022b */
.L_x_100:
[----:B-1----:R-:W-:Y:S01]  /*56a0*/  @!P1 ISETP.NE.AND P0, PT, R8, 0x1, PT ;  /* 0x000000010800980c */ /* 0x002fe20003f05270 */
[----:B------:R-:W-:Y:S01]  /*56b0*/  @!P1 IMAD.HI.U32 R0, R44, R10, RZ ;  /* 0x0000000a2c009227 */ /* 0x000fe200078e00ff */
[----:B------:R-:W-:Y:S01]  /*56c0*/  @!P1 ISETP.NE.AND P2, PT, R7, 0x1, PT ;  /* 0x000000010700980c */ /* 0x000fe20003f45270 */
[----:B------:R-:W-:Y:S01]  /*56d0*/  ULOP3.LUT UP0, URZ, UR52, 0x1b0, URZ, 0xc0, !UPT ;  /* 0x000001b034ff7892 */ /* 0x000fe2000f80c0ff */
[----:B------:R-:W-:Y:S01]  /*56e0*/  R2UR UR42, R14 ;  /* 0x000000000e2a72ca */ /* 0x000fe200000e0000 */
[----:B------:R-:W-:Y:S01]  /*56f0*/  @!P1 IMAD.HI.U32 R2, R43, R9, RZ ;  /* 0x000000092b029227 */ /* 0x000fe200078e00ff */
[----:B------:R-:W-:Y:S02]  /*5700*/  @!P1 SHF.R.U32.HI R0, RZ, R11, R0 ;  /* 0x0000000bff009219 */ /* 0x000fe40000011600 */
[----:B------:R-:W-:Y:S01]  /*5710*/  R2UR UR41, R15 ;  /* 0x000000000f2972ca */ /* 0x000fe200000e0000 */
[----:B------:R-:W-:Y:S01]  /*5720*/  VIADD R108, R108, 0x1 ;  /* 0x000000016c6c7836 */ /* 0x000fe20000000000 */
[----:B------:R-:W-:Y:S02]  /*5730*/  @!P1 SHF.R.U32.HI R2, RZ, R12, R2 ;  /* 0x0000000cff029219 */ /* 0x000fe40000011602 */
[----:B------:R-:W-:Y:S02]  /*5740*/  @!P1 SEL R3, R44, R0, !P2 ;  /* 0x000000002c039207 */ /* 0x000fe40005000000 */
[----:B------:R-:W-:Y:S02]  /*5750*/  @!P1 SEL R2, R43, R2, !P0 ;  /* 0x000000022b029207 */ /* 0x000fe40004000000 */
[----:B------:R-:W-:Y:S01]  /*5760*/  @P4 SHF.R.U32.HI R99, RZ, 0x10, R17 ;  /* 0x00000010ff634819 */ /* 0x000fe20000011611 */
[----:B------:R-:W-:Y:S02]  /*5770*/  USHF.L.U32 UR42, UR42, 0x7, URZ ;  /* 0x000000072a2a7899 */ /* 0x000fe400080006ff */
[----:B------:R-:W-:Y:S02]  /*5780*/  @!P1 IMAD.IADD R0, R2, 0x1, -R3 ;  /* 0x0000000102009824 */ /* 0x000fe400078e0a03 */
[----:B------:R-:W-:Y:S01]  /*5790*/  @!P1 IMAD.IADD R2, R3, 0x1, -R2 ;  /* 0x0000000103029824 */ /* 0x000fe200078e0a02 */
[----:B------:R-:W-:Y:S01]  /*57a0*/  USHF.L.U32 UR41, UR41, 0x6, URZ ;  /* 0x0000000629297899 */ /* 0x000fe200080006ff */
[----:B------:R-:W-:Y:S02]  /*57b0*/  @!P1 IMAD R44, R0, R7, R44 ;  /* 0x00000007002c9224 */ /* 0x000fe400078e022c */
[----:B------:R-:W-:Y:S01]  /*57c0*/  @!P1 IMAD R43, R2, R8, R43 ;  /* 0x00000008022b9224 */ /* 0x000fe200078e022b */
[----:B------:R-:W-:Y:S08]  /*57d0*/  BRA.U !UP0, `(.L_x_101) ;  /* 0x00000001087c7547 */ /* 0x000ff0000b800000 */
[----:B------:R-:W1:Y:S01]  /*57e0*/  LDCU.64 UR8, c[0x4][0x80] ;  /* 0x01001000ff0877ac */ /* 0x000e620008000a00 */
[----:B------:R-:W-:Y:S01]  /*57f0*/  MOV R2, 0x0 ;  /* 0x0000000000027802 */ /* 0x000fe20000000f00 */
[----:B------:R-:W-:Y:S02]  /*5800*/  HFMA2 R12, -RZ, RZ, 0, 5.9604644775390625e-08 ;  /* 0x00000001ff0c7431 */ /* 0x000fe400000001ff */
[----:B------:R-:W-:Y:S01]  /*5810*/  IMAD.MOV.U32 R8, RZ, RZ, 0x70 ;  /* 0x00000070ff087424 */ /* 0x000fe200078e00ff */
[----:B------:R2:W3:Y:S01]  /*5820*/  LDC.64 R14, c[0x4][R2] ;  /* 0x01000000020e7b82 */ /* 0x0004e20000000a00 */
[----:B------:R-:W4:Y:S01]  /*5830*/  LDCU.64 UR6, c[0x4][0x88] ;  /* 0x01001100ff0677ac */ /* 0x000f220008000a00 */
[----:B------:R-:W-:Y:S01]  /*5840*/  IMAD.MOV.U32 R13, RZ, RZ, RZ ;  /* 0x000000ffff0d7224 */ /* 0x000fe200078e00ff */
[----:B------:R-:W2:Y:S01]  /*5850*/  LDCU.64 UR4, c[0x4][0x8] ;  /* 0x01000100ff0477ac */ /* 0x000ea20008000a00 */
[----:B-1----:R-:W-:Y:S01]  /*5860*/  MOV R5, UR9 ;  /* 0x0000000900057c02 */ /* 0x002fe20008000f00 */
[----:B------:R-:W-:Y:S01]  /*5870*/  IMAD.U32 R4, RZ, RZ, UR8 ;  /* 0x00000008ff047e24 */ /* 0x000fe2000f8e00ff */
[----:B----4-:R-:W-:Y:S01]  /*5880*/  MOV R7, UR7 ;  /* 0x0000000700077c02 */ /* 0x010fe20008000f00 */
[----:B------:R-:W-:Y:S01]  /*5890*/  IMAD.U32 R6, RZ, RZ, UR6 ;  /* 0x00000006ff067e24 */ /* 0x000fe2000f8e00ff */
[----:B--2---:R-:W-:Y:S01]  /*58a0*/  MOV R11, UR5 ;  /* 0x00000005000b7c02 */ /* 0x004fe20008000f00 */
[----:B------:R-:W-:Y:S02]  /*58b0*/  IMAD.U32 R10, RZ, RZ, UR4 ;  /* 0x00000004ff0a7e24 */ /* 0x000fe4000f8e00ff */
[----:B------:R-:W-:Y:S07]  /*58c0*/  LEPC R20, `(.L_x_102) ;  /* 0x000000001014794e */ /* 0x000fee0000000000 */
[----:B---3-5:R-:W-:Y:S05]  /*58d0*/  CALL.ABS.NOINC R14 ;  /* 0x000000000e007343 */ /* 0x028fea0003c00000 */
.L_x_102:
[----:B------:R-:W1:Y:S01]  /*58e0*/  LDCU.64 UR8, c[0x4][0x80] ;  /* 0x01001000ff0877ac */ /* 0x000e620008000a00 */
[----:B------:R-:W2:Y:S01]  /*58f0*/  LDC.64 R2, c[0x4][R2] ;  /* 0x0100000002027b82 */ /* 0x000ea20000000a00 */
[----:B------:R-:W-:Y:S02]  /*5900*/  HFMA2 R12, -RZ, RZ, 0, 5.9604644775390625e-08 ;  /* 0x00000001ff0c7431 */ /* 0x000fe400000001ff */
[----:B------:R-:W-:Y:S02]  /*5910*/  IMAD.MOV.U32 R8, RZ, RZ, 0x70 ;  /* 0x00000070ff087424 */ /* 0x000fe400078e00ff */
[----:B------:R-:W-:Y:S01]  /*5920*/  IMAD.MOV.U32 R13, RZ, RZ, RZ ;  /* 0x000000ffff0d7224 */ /* 0x000fe200078e00ff */
[----:B------:R-:W3:Y:S01]  /*5930*/  LDCU.64 UR6, c[0x4][0x88] ;  /* 0x01001100ff0677ac */ /* 0x000ee20008000a00 */
[----:B------:R-:W4:Y:S01]  /*5940*/  LDCU.64 UR4, c[0x4][0x8] ;  /* 0x01000100ff0477ac */ /* 0x000f220008000a00 */
[----:B-1----:R-:W-:Y:S02]  /*5950*/  MOV R4, UR8 ;  /* 0x0000000800047c02 */ /* 0x002fe40008000f00 */
[----:B------:R-:W-:Y:S02]  /*5960*/  MOV R5, UR9 ;  /* 0x0000000900057c02 */ /* 0x000fe40008000f00 */
[----:B---3--:R-:W-:Y:S01]  /*5970*/  MOV R7, UR7 ;  /* 0x0000000700077c02 */ /* 0x008fe20008000f00 */
[----:B------:R-:W-:Y:S01]  /*5980*/  IMAD.U32 R6, RZ, RZ, UR6 ;  /* 0x00000006ff067e24 */ /* 0x000fe2000f8e00ff */
[----:B----4-:R-:W-:Y:S01]  /*5990*/  MOV R11, UR5 ;  /* 0x00000005000b7c02 */ /* 0x010fe20008000f00 */
[----:B------:R-:W-:Y:S02]  /*59a0*/  IMAD.U32 R10, RZ, RZ, UR4 ;  /* 0x00000004ff0a7e24 */ /* 0x000fe4000f8e00ff */
[----:B------:R-:W-:Y:S07]  /*59b0*/  LEPC R20, `(.L_x_101) ;  /* 0x000000001014794e */ /* 0x000fee0000000000 */
[----:B--2---:R-:W-:Y:S05]  /*59c0*/  CALL.ABS.NOINC R2 ;  /* 0x0000000002007343 */ /* 0x004fea0003c00000 */
.L_x_101:
[----:B------:R-:W-:Y:S01]  /*59d0*/  ISETP.NE.U32.AND P4, PT, R86, RZ, PT ;  /* 0x000000ff5600720c */ /* 0x000fe20003f85070 */
[----:B------:R-:W-:Y:S01]  /*59e0*/  UISETP.NE.AND UP2, UPT, UR53, URZ, UPT ;  /* 0x000000ff3500728c */ /* 0x000fe2000bf45270 */
[----:B------:R-:W-:Y:S01]  /*59f0*/  ISETP.NE.U32.AND P2, PT, RZ, UR38, PT ;  /* 0x00000026ff007c0c */ /* 0x000fe2000bf45070 */
[----:B------:R-:W-:Y:S01]  /*5a00*/  UISETP.NE.U32.AND UP1, UPT, UR44, URZ, UPT ;  /* 0x000000ff2c00728c */ /* 0x000fe2000bf25070 */
[----:B------:R-:W-:Y:S01]  /*5a10*/  ISETP.NE.AND.EX P4, PT, R87, RZ, PT, P4 ;  /* 0x000000ff5700720c */ /* 0x000fe20003f85340 */
[----:B------:R-:W-:Y:S01]  /*5a20*/  UPLOP3.LUT UP0, UPT, UPT, UPT, UPT, 0x40, 0x4 ;  /* 0x000000000004789c */ /* 0x000fe20003f0e870 */
[----:B------:R-:W-:Y:S01]  /*5a30*/  ISETP.NE.AND.EX P2, PT, RZ, UR39, PT, P2 ;  /* 0x00000027ff007c0c */ /* 0x000fe2000bf45320 */
[----:B------:R-:W-:Y:S01]  /*5a40*/  UISETP.NE.AND.EX UP1, UPT, UR45, URZ, UPT, UP1 ;  /* 0x000000ff2d00728c */ /* 0x000fe2000bf25310 */
[----:B------:R-:W-:Y:S04]  /*5a50*/  PLOP3.LUT P1, PT, PT, PT, UP2, 0x80, 0x8 ;  /* 0x000000000008781c */ /* 0x000fe80003f2f028 */
[----:B------:R-:W-:Y:S06]  /*5a60*/  @UP2 UPLOP3.LUT UP0, UPT, UPT, UPT, UP1, 0x80, 0x8 ;  /* 0x000000000008289c */ /* 0x000fec0003f0f010 */
[----:B------:R-:W-:Y:S01]  /*5a70*/  PLOP3.LUT P0, PT, PT, PT, UP0, 0x80, 0x8 ;  /* 0x000000000008781c */ /* 0x000fe20003f0f008 */
[----:B------:R-:W-:Y:S01]  /*5a80*/  @!UPT UIADD3 URZ, UPT, UPT, URZ, URZ, URZ ;  /* 0x000000fffffff290 */ /* 0x000fe2000fffe0ff */
[----:B------:R-:W-:Y:S11]  /*5a90*/  BRA.U !UP1, `(.L_x_103) ;  /* 0x0000000109387547 */ /* 0x000ff6000b800000 */
[----:B------:R-:W-:Y:S01]  /*5aa0*/  UISETP.NE.U32.AND UP0, UPT, UR38, URZ, UPT ;  /* 0x000000ff2600728c */ /* 0x000fe2000bf05070 */
[----:B------:R-:W-:Y:S02]  /*5ab0*/  HFMA2 R0, -RZ, RZ, 0, 5.9604644775390625e-08 ;  /* 0x00000001ff007431 */ /* 0x000fe400000001ff */
[----:B------:R-:W-:Y:S01]  /*5ac0*/  IMAD.MOV.U32 R92, RZ, RZ, 0x1 ;  /* 0x00000001ff5c7424 */ /* 0x000fe200078e00ff */
[----:B------:R-:W-:Y:S06]  /*5ad0*/  UISETP.NE.AND.EX UP0, UPT, UR39, URZ, UPT, UP0 ;  /* 0x000000ff2700728c */ /* 0x000fec000bf05300 */
[----:B------:R-:W-:Y:S05]  /*5ae0*/  PLOP3.LUT P3, PT, PT, PT, UP0, 0x80, 0x8 ;  /* 0x000000000008781c */ /* 0x000fea0003f6f008 */
[----:B------:R-:W1:Y:S01]  /*5af0*/  @UP0 LDCU.64 UR6, c[0x0][0x888] ;  /* 0x00011100ff0607ac */ /* 0x000e620008000a00 */
[----:B------:R-:W-:Y:S07]  /*5b00*/  @UP0 UIMAD UR4, UR36, UR44, URZ ;  /* 0x0000002c240402a4 */ /* 0x000fee000f8e02ff */
[----:B------:R-:W-:Y:S01]  /*5b10*/  @!P3 PRMT R92, R0, 0x7610, R92 ;  /* 0x00007610005cb816 */ /* 0x000fe2000000005c */
[----:B-1----:R-:W-:Y:S03]  /*5b20*/  @UP0 UIMAD.WIDE UR6, UR4, 0x4, UR6 ;  /* 0x00000004040608a5 */ /* 0x002fe6000f8e0206 */
[----:B------:R-:W1:Y:S03]  /*5b30*/  @!UP0 LDCU UR4, c[0x0][0x880] ;  /* 0x00011000ff0487ac */ /* 0x000e660008000800 */
[----:B------:R-:W-:Y:S01]  /*5b40*/  IMAD.U32 R2, RZ, RZ, UR6 ;  /* 0x00000006ff027e24 */ /* 0x000fe2000f8e00ff */
[----:B------:R-:W-:Y:S05]  /*5b50*/  MOV R3, UR7 ;  /* 0x0000000700037c02 */ /* 0x000fea0008000f00 */
[----:B-----5:R2:W5:Y:S02]  /*5b60*/  @P3 LDG.E R49, desc[UR46][R2.64] ;  /* 0x0000002e02313981 */ /* 0x020564000c1e1900 */
[----:B-12---:R-:W-:Y:S02]  /*5b70*/  @!P3 IMAD.U32 R49, RZ, RZ, UR4 ;  /* 0x00000004ff31be24 */ /* 0x006fe4000f8e00ff */
.L_x_103:
[----:B------:R-:W-:Y:S05]  /*5b80*/  @!P4 BRA `(.L_x_104) ;  /* 0x000000000020c947 */ /* 0x000fea0003800000 */
[----:B------:R-:W-:Y:S04]  /*5b90*/  ISETP.NE.U32.AND P3, PT, R84, RZ, PT ;  /* 0x000000ff5400720c */ /* 0x000fe80003f65070 */
[----:B------:R-:W-:Y:S11]  /*5ba0*/  ISETP.NE.AND.EX P3, PT, R85, RZ, PT, P3 ;  /* 0x000000ff5500720c */ /* 0x000ff60003f65330 */
[----:B------:R-:W-:Y:S02]  /*5bb0*/  @!UPT UIADD3 URZ, UPT, UPT, URZ, URZ, URZ ;  /* 0x000000fffffff290 */ /* 0x000fe4000fffe0ff */
[----:B------:R-:W1:Y:S01]  /*5bc0*/  @P3 LDC.64 R2, c[0x0][0x8a8] ;  /* 0x00022a00ff023b82 */ /* 0x000e620000000a00 */
[----:B------:R-:W-:Y:S04]  /*5bd0*/  @P3 IMAD R0, R86, UR36, RZ ;  /* 0x0000002456003c24 */ /* 0x000fe8000f8e02ff */
[----:B-1----:R-:W-:Y:S05]  /*5be0*/  @P3 IMAD.WIDE R2, R0, 0x4, R2 ;  /* 0x0000000400023825 */ /* 0x002fea00078e0202 */
[----:B-----5:R1:W5:Y:S02]  /*5bf0*/  @P3 LDG.E R47, desc[UR46][R2.64] ;  /* 0x0000002e022f3981 */ /* 0x020364000c1e1900 */
[----:B-1----:R-:W2:Y:S02]  /*5c00*/  @!P3 LDC R47, c[0x0][0x8a0] ;  /* 0x00022800ff2fbb82 */ /* 0x002ea40000000800 */
.L_x_104:
[----:B-----5:R-:W-:Y:S01]  /*5c10*/  FSETP.NEU.AND P3, PT, R49, RZ, PT ;  /* 0x000000ff3100720b */ /* 0x020fe20003f6d000 */
[----:B------:R-:W-:Y:S01]  /*5c20*/  ULOP3.LUT UR4, UR51, 0x1, URZ, 0x3c, !UPT ;  /* 0x0000000133047892 */ /* 0x000fe2000f8e3cff */
[----:B------:R-:W-:Y:S01]  /*5c30*/  SEL R4, RZ, 0xffffffff, P2 ;  /* 0xffffffffff047807 */ /* 0x000fe20001000000 */
[----:B------:R-:W-:Y:S01]  /*5c40*/  IMAD.U32 R68, RZ, RZ, UR56 ;  /* 0x00000038ff447e24 */ /* 0x000fe2000f8e00ff */
[----:B------:R-:W-:Y:S01]  /*5c50*/  @P1 LOP3.LUT P2, RZ, R92, 0xff, RZ, 0xc0, !PT ;  /* 0x000000ff5cff1812 */ /* 0x000fe2000784c0ff */
[----:B------:R-:W-:Y:S01]  /*5c60*/  IMAD.SHL.U32 R111, R98, 0x10, RZ ;  /* 0x00000010626f7824 */ /* 0x000fe200078e00ff */
[----:B------:R-:W-:Y:S01]  /*5c70*/  @P1 SEL R0, RZ, 0xffffffff, P3 ;  /* 0xffffffffff001807 */ /* 0x000fe20001800000 */
[----:B------:R-:W-:Y:S01]  /*5c80*/  IMAD.U32 R71, RZ, RZ, UR4 ;  /* 0x00000004ff477e24 */ /* 0x000fe2000f8e00ff */
[----:B------:R-:W-:Y:S01]  /*5c90*/  LEA R106, R45, UR48, 0x3 ;  /* 0x000000302d6a7c11 */ /* 0x000fe2000f8e18ff */
[----:B------:R-:W-:Y:S01]  /*5ca0*/  IMAD.SHL.U32 R68, R68, 0x2000, RZ ;  /* 0x0000200044447824 */ /* 0x000fe200078e00ff */
[----:B------:R-:W-:Y:S01]  /*5cb0*/  @P0 SEL R0, R4, R0, !P2 ;  /* 0x0000000004000207 */ /* 0x000fe20005000000 */
[----:B------:R-:W-:Y:S01]  /*5cc0*/  IMAD.SHL.U32 R110, R97, 0x10, RZ ;  /* 0x00000010616e7824 */ /* 0x000fe200078e00ff */
[----:B------:R-:W-:Y:S01]  /*5cd0*/  PLOP3.LUT P2, PT, PT, PT, UP1, 0x80, 0x8 ;  /* 0x000000000008781c */ /* 0x000fe20003f4f018 */
[----:B------:R-:W-:Y:S01]  /*5ce0*/  IMAD.IADD R63, R103, 0x1, R68 ;  /* 0x00000001673f7824 */ /* 0x000fe200078e0244 */
[----:B------:R-:W-:Y:S01]  /*5cf0*/  @P1 LOP3.LUT R0, R0, 0x1, RZ, 0xc0, !PT ;  /* 0x0000000100001812 */ /* 0x000fe200078ec0ff */
[----:B------:R-:W-:Y:S01]  /*5d00*/  BSSY B1, `(.L_x_105) ;  /* 0x0000039000017945 */ /* 0x000fe20003800000 */
[----:B------:R-:W-:Y:S01]  /*5d10*/  LOP3.LUT P4, R107, R92, 0xff, RZ, 0xc0, !PT ;  /* 0x000000ff5c6b7812 */ /* 0x000fe2000788c0ff */
[----:B------:R-:W-:Y:S01]  /*5d20*/  IMAD.IADD R62, R63, 0x1, R111 ;  /* 0x000000013f3e7824 */ /* 0x000fe200078e026f */
[----:B------:R-:W-:Y:S01]  /*5d30*/  ISETP.NE.U32.OR P5, PT, R0, 0x1, !P1 ;  /* 0x000000010000780c */ /* 0x000fe20004fa5470 */
[----:B------:R-:W-:Y:S01]  /*5d40*/  IMAD.U32 R0, RZ, RZ, UR56 ;  /* 0x00000038ff007e24 */ /* 0x000fe2000f8e00ff */
[----:B------:R-:W-:Y:S01]  /*5d50*/  SEL R3, RZ, 0xffffffff, P3 ;  /* 0xffffffffff037807 */ /* 0x000fe20001800000 */
[----:B------:R-:W-:Y:S01]  /*5d60*/  IMAD.MOV.U32 R70, RZ, RZ, 0x1 ;  /* 0x00000001ff467424 */ /* 0x000fe200078e00ff */
[----:B------:R-:W-:Y:S01]  /*5d70*/  P2R R109, PR, RZ, 0x20 ;  /* 0x00000020ff6d7803 */ /* 0x000fe20000000000 */
[----:B------:R-:W-:Y:S01]  /*5d80*/  IMAD R48, R45, 0x40, R46 ;  /* 0x000000402d307824 */ /* 0x000fe200078e022e */
[----:B------:R-:W-:Y:S01]  /*5d90*/  LEA R0, R0, UR48, 0x3 ;  /* 0x0000003000007c11 */ /* 0x000fe2000f8e18ff */
[----:B------:R-:W-:Y:S01]  /*5da0*/  IMAD.U32 R69, RZ, RZ, UR56 ;  /* 0x00000038ff457e24 */ /* 0x000fe2000f8e00ff */
[----:B------:R-:W-:Y:S02]  /*5db0*/  @P2 SEL R3, R4, R3, !P4 ;  /* 0x0000000304032207 */ /* 0x000fe40006000000 */
[----:B------:R-:W-:Y:S02]  /*5dc0*/  CS2R R82, SRZ ;  /* 0x0000000000527805 */ /* 0x000fe4000001ff00 */
[----:B------:R-:W-:Y:S02]  /*5dd0*/  CS2R R80, SRZ ;  /* 0x0000000000507805 */ /* 0x000fe4000001ff00 */
[----:B------:R-:W-:Y:S02]  /*5de0*/  CS2R R74, SRZ ;  /* 0x00000000004a7805 */ /* 0x000fe4000001ff00 */
[----:B------:R-:W-:Y:S02]  /*5df0*/  LOP3.LUT R3, R3, 0x1, RZ, 0xc0, !PT ;  /* 0x0000000103037812 */ /* 0x000fe400078ec0ff */
[----:B------:R-:W-:Y:S02]  /*5e00*/  CS2R R72, SRZ ;  /* 0x0000000000487805 */ /* 0x000fe4000001ff00 */
[----:B------:R-:W-:Y:S02]  /*5e10*/  @P5 SHF.L.U32 R2, R71, 0x1f, RZ ;  /* 0x0000001f47025819 */ /* 0x000fe400000006ff */
[----:B------:R-:W-:Y:S02]  /*5e20*/  CS2R R66, SRZ ;  /* 0x0000000000427805 */ /* 0x000fe4000001ff00 */
[----:B------:R-:W-:Y:S02]  /*5e30*/  ISETP.NE.U32.AND P2, PT, R3, 0x1, PT ;  /* 0x000000010300780c */ /* 0x000fe40003f45070 */
[----:B------:R-:W-:Y:S01]  /*5e40*/  CS2R R64, SRZ ;  /* 0x0000000000407805 */ /* 0x000fe2000001ff00 */
[----:B------:R1:W3:Y:S01]  /*5e50*/  @P5 SYNCS.PHASECHK.TRANS64.TRYWAIT P1, [R0+URZ+0x50], R2 ;  /* 0x00005002000055a7 */ /* 0x0002e200080211ff */
[----:B------:R-:W-:Y:S02]  /*5e60*/  CS2R R58, SRZ ;  /* 0x00000000003a7805 */ /* 0x000fe4000001ff00 */
[----:B------:R-:W-:Y:S02]  /*5e70*/  P2R R76, PR, RZ, 0x4 ;  /* 0x00000004ff4c7803 */ /* 0x000fe40000000000 */
[----:B------:R-:W-:Y:S01]  /*5e80*/  CS2R R56, SRZ ;  /* 0x0000000000387805 */ /* 0x000fe2000001ff00 */
[----:B------:R-:W-:Y:S02]  /*5e90*/  IMAD.IADD R61, R63, 0x1, R110 ;  /* 0x000000013f3d7824 */ /* 0x000fe400078e026e */
[----:B------:R-:W-:Y:S01]  /*5ea0*/  IMAD.IADD R60, R102, 0x1, R62 ;  /* 0x00000001663c7824 */ /* 0x000fe200078e023e */
[----:B-1----:R-:W-:Y:S04]  /*5eb0*/  SHF.L.U32 R2, R101, 0x1f, RZ ;  /* 0x0000001f65027819 */ /* 0x002fe800000006ff */
[----:B------:R1:W4:Y:S01]  /*5ec0*/  SYNCS.PHASECHK.TRANS64.TRYWAIT P0, [R106+URZ+0xb0], R2 ;  /* 0x0000b0026a0075a7 */ /* 0x00032200080011ff */
[----:B---3--:R-:W-:Y:S01]  /*5ed0*/  @P5 SEL R70, RZ, 0x1, !P1 ;  /* 0x00000001ff465807 */ /* 0x008fe20004800000 */
[----:B-1----:R-:W-:Y:S06]  /*5ee0*/  @!P5 BRA `(.L_x_106) ;  /* 0x000000000068d947 */ /* 0x002fec0003800000 */
[----:B------:R-:W-:Y:S01]  /*5ef0*/  ISETP.NE.AND P1, PT, R70, RZ, PT ;  /* 0x000000ff4600720c */ /* 0x000fe20003f25270 */
[----:B------:R-:W-:Y:S01]  /*5f00*/  BSSY B0, `(.L_x_107) ;  /* 0x000000d000007945 */ /* 0x000fe20003800000 */
[----:B------:R-:W-:Y:S02]  /*5f10*/  CS2R R58, SRZ ;  /* 0x00000000003a7805 */ /* 0x000fe4000001ff00 */
[----:B------:R-:W-:Y:S02]  /*5f20*/  CS2R R56, SRZ ;  /* 0x0000000000387805 */ /* 0x000fe4000001ff00 */
[----:B------:R-:W-:Y:S02]  /*5f30*/  CS2R R66, SRZ ;  /* 0x0000000000427805 */ /* 0x000fe4000001ff00 */
[----:B------:R-:W-:Y:S02]  /*5f40*/  CS2R R64, SRZ ;  /* 0x0000000000407805 */ /* 0x000fe4000001ff00 */
[----:B------:R-:W-:Y:S02]  /*5f50*/  CS2R R74, SRZ ;  /* 0x00000000004a7805 */ /* 0x000fe4000001ff00 */
[----:B------:R-:W-:Y:S02]  /*5f60*/  CS2R R72, SRZ ;  /* 0x0000000000487805 */ /* 0x000fe4000001ff00 */
[----:B------:R-:W-:Y:S02]  /*5f70*/  CS2R R82, SRZ ;  /* 0x0000000000527805 */ /* 0x000fe4000001ff00 */
[----:B------:R-:W-:Y:S01]  /*5f80*/  CS2R R80, SRZ ;  /* 0x0000000000507805 */ /* 0x000fe2000001ff00 */
[----:B------:R-:W-:Y:S06]  /*5f90*/  @P1 BRA `(.L_x_108) ;  /* 0x00000000000c1947 */ /* 0x000fec0003800000 */
[----:B------:R-:W-:Y:S04]  /*5fa0*/  SHF.L.U32 R3, R71, 0x1f, RZ ;  /* 0x0000001f47037819 */ /* 0x000fe800000006ff */
[----:B------:R-:W1:Y:S02]  /*5fb0*/  SYNCS.PHASECHK.TRANS64.TRYWAIT P1, [R0+URZ+0x50], R3 ;  /* 0x00005003000075a7 */ /* 0x000e6400080211ff */
[----:B-1----:R-:W-:Y:S05]  /*5fc0*/  @!P1 BRA `(.L_x_109) ;  /* 0x0000002400ac9947 */ /* 0x002fea0003800000 */
.L_x_108:
[----:B------:R-:W-:Y:S05]  /*5fd0*/  BSYNC B0 ;  /* 0x0000000000007941 */ /* 0x000fea0003800000 */
.L_x_107:
[----:B------:R-:W-:Y:S01]  /*5fe0*/  ISETP.NE.AND P1, PT, R76, RZ, PT ;  /* 0x000000ff4c00720c */ /* 0x000fe20003f25270 */
[----:B------:R-:W-:Y:S04]  /*5ff0*/  UIADD3 UR5, UPT, UPT, UR56, 0x1, URZ ;  /* 0x0000000138057890 */ /* 0x000fe8000fffe0ff */
[----:B------:R-:W-:Y:S04]  /*6000*/  UISETP.NE.AND UP0, UPT, UR5, 0x3, UPT ;  /* 0x000000030500788c */ /* 0x000fe8000bf05270 */
[----:B------:R-:W-:Y:S02]  /*6010*/  USEL UR4, URZ, 0x1, UP0 ;  /* 0x00000001ff047887 */ /* 0x000fe40008000000 */
[----:B------:R-:W-:Y:S02]  /*6020*/  USEL UR5, UR5, URZ, UP0 ;  /* 0x000000ff05057287 */ /* 0x000fe40008000000 */
[----:B------:R3:W1:Y:S02]  /*6030*/  @P1 LDS.128 R56, [R63] ;  /* 0x000000003f381984 */ /* 0x0006640000000c00 */
[----:B------:R-:W-:Y:S02]  /*6040*/  LOP3.LUT R71, R71, UR4, RZ, 0x3c, !PT ;  /* 0x0000000447477c12 */ /* 0x000fe4000f8e3cff */
[----:B------:R3:W1:Y:S01]  /*6050*/  @P1 LDS.128 R64, [R62+0x10] ;  /* 0x000010003e401984 */ /* 0x0006620000000c00 */
[----:B------:R-:W-:Y:S03]  /*6060*/  IMAD.U32 R69, RZ, RZ, UR5 ;  /* 0x00000005ff457e24 */ /* 0x000fe6000f8e00ff */
[----:B------:R3:W1:Y:S04]  /*6070*/  @P1 LDS.128 R72, [R61+0x20] ;  /* 0x000020003d481984 */ /* 0x0006680000000c00 */
[----:B------:R3:W1:Y:S02]  /*6080*/  @P1 LDS.128 R80, [R60+0x10] ;  /* 0x000010003c501984 */ /* 0x0006640000000c00 */
.L_x_106:
[----:B------:R-:W-:Y:S05]  /*6090*/  BSYNC B1 ;  /* 0x0000000000017941 */ /* 0x000fea0003800000 */
.L_x_105:
[----:B-1----:R-:W-:Y:S04]  /*60a0*/  SHF.R.U32.HI R0, RZ, 0x15, R48 ;  /* 0x00000015ff007819 */ /* 0x002fe80000011630 */
[----:B------:R-:W-:Y:S01]  /*60b0*/  LOP3.LUT P1, RZ, R0, 0x3, R96, 0x48, !PT ;  /* 0x0000000300ff7812 */ /* 0x000fe20007824860 */
[----:B------:R-:W-:Y:S01]  /*60c0*/  @!UPT UIADD3 URZ, UPT, UPT, URZ, URZ, URZ ;  /* 0x000000fffffff290 */ /* 0x000fe2000fffe0ff */
[----:B----4-:R-:W-:Y:S11]  /*60d0*/  @P0 BRA `(.L_x_110) ;  /* 0x0000000000080947 */ /* 0x010ff60003800000 */
[----:B------:R-:W1:Y:S02]  /*60e0*/  SYNCS.PHASECHK.TRANS64.TRYWAIT P0, [R106+URZ+0xb0], R2 ;  /* 0x0000b0026a0075a7 */ /* 0x000e6400080011ff */
[----:B-1----:R-:W-:Y:S05]  /*60f0*/  @!P0 BRA `(.L_x_111) ;  /* 0x0000002400748947 */ /* 0x002fea0003800000 */
.L_x_110:
[----:B------:R-:W-:Y:S05]  /*6100*/  @!P1 BRA `(.L_x_112) ;  /* 0x0000000000409947 */ /* 0x000fea0003800000 */
[----:B------:R-:W4:Y:S01]  /*6110*/  LDCU.64 UR8, c[0x4][0x70] ;  /* 0x01000e00ff0877ac */ /* 0x000f220008000a00 */
[----:B------:R-:W-:Y:S01]  /*6120*/  MOV R3, 0x0 ;  /* 0x0000000000037802 */ /* 0x000fe20000000f00 */
[----:B------:R-:W-:Y:S02]  /*6130*/  HFMA2 R12, -RZ, RZ, 0, 5.9604644775390625e-08 ;  /* 0x00000001ff0c7431 */ /* 0x000fe400000001ff */
[----:B------:R-:W-:Y:S02]  /*6140*/  IMAD.MOV.U32 R8, RZ, RZ, 0x192 ;  /* 0x00000192ff087424 */ /* 0x000fe400078e00ff */
[----:B------:R-:W-:Y:S01]  /*6150*/  IMAD.MOV.U32 R13, RZ, RZ, RZ ;  /* 0x000000ffff0d7224 */ /* 0x000fe200078e00ff */
[----:B------:R-:W5:Y:S01]  /*6160*/  LDCU.64 UR6, c[0x4][0x78] ;  /* 0x01000f00ff0677ac */ /* 0x000f620008000a00 */
[----:B-1----:R-:W1:Y:S01]  /*6170*/  LDC.64 R2, c[0x4][R3] ;  /* 0x0100000003027b82 */ /* 0x002e620000000a00 */
[----:B------:R-:W2:Y:S01]  /*6180*/  LDCU.64 UR4, c[0x4][0x10] ;  /* 0x01000200ff0477ac */ /* 0x000ea20008000a00 */
[----:B----4-:R-:W-:Y:S01]  /*6190*/  MOV R5, UR9 ;  /* 0x0000000900057c02 */ /* 0x010fe20008000f00 */
[----:B------:R-:W-:Y:S01]  /*61a0*/  IMAD.U32 R4, RZ, RZ, UR8 ;  /* 0x00000008ff047e24 */ /* 0x000fe2000f8e00ff */
[----:B-----5:R-:W-:Y:S01]  /*61b0*/  MOV R7, UR7 ;  /* 0x0000000700077c02 */ /* 0x020fe20008000f00 */
[----:B------:R-:W-:Y:S01]  /*61c0*/  IMAD.U32 R6, RZ, RZ, UR6 ;  /* 0x00000006ff067e24 */ /* 0x000fe2000f8e00ff */
[----:B--2---:R-:W-:Y:S01]  /*61d0*/  MOV R11, UR5 ;  /* 0x00000005000b7c02 */ /* 0x004fe20008000f00 */
[----:B------:R-:W-:Y:S02]  /*61e0*/  IMAD.U32 R10, RZ, RZ, UR4 ;  /* 0x00000004ff0a7e24 */ /* 0x000fe4000f8e00ff */
[----:B------:R-:W-:Y:S07]  /*61f0*/  LEPC R20, `(.L_x_112) ;  /* 0x000000001014794e */ /* 0x000fee0000000000 */
[----:B-1-3--:R-:W-:Y:S05]  /*6200*/  CALL.ABS.NOINC R2 ;  /* 0x0000000002007343 */ /* 0x00afea0003c00000 */
.L_x_112:
[----:B------:R-:W-:Y:S05]  /*6210*/  WARPSYNC.ALL ;  /* 0x0000000000007948 */ /* 0x000fea0003800000 */
[----:B------:R-:W-:Y:S01]  /*6220*/  R2UR UR4, R48 ;  /* 0x00000000300472ca */ /* 0x000fe200000e0000 */
[--C-:B------:R-:W-:Y:S01]  /*6230*/  HADD2.F32 R50, -RZ, R56.reuse.H0_H0 ;  /* 0x20000038ff327230 */ /* 0x100fe20000004100 */
[----:B------:R-:W-:Y:S01]  /*6240*/  ISETP.NE.AND P0, PT, R104, RZ, PT ;  /* 0x000000ff6800720c */ /* 0x000fe20003f05270 */
[----:B------:R-:W-:Y:S01]  /*6250*/  HADD2.F32 R51, -RZ, R56.H1_H1 ;  /* 0x30000038ff337230 */ /* 0x000fe20000004100 */
[----:B------:R-:W-:Y:S01]  /*6260*/  BSSY.RECONVERGENT B0, `(.L_x_113) ;  /* 0x0000083000007945 */ /* 0x000fe20003800200 */
[--C-:B------:R-:W-:Y:S08]  /*6270*/  HADD2.F32 R52, -RZ, R57.reuse.H0_H0 ;  /* 0x20000039ff347230 */ /* 0x100ff00000004100 */
[----:B------:R-:W2:Y:S02]  /*6280*/  LDTM.x32 R4, tmem[UR4] ;  /* 0x00000004000479ee */ /* 0x000ea400082c0000 */
[C---:B--2---:R-:W-:Y:S01]  /*6290*/  FMUL R0, R47.reuse, R4 ;  /* 0x000000042f007220 */ /* 0x044fe20000400000 */
[C---:B-1----:R-:W-:Y:S01]  /*62a0*/  FMUL R2, R47.reuse, R5 ;  /* 0x000000052f027220 */ /* 0x042fe20000400000 */
[C---:B------:R-:W-:Y:S01]  /*62b0*/  FMUL R4, R47.reuse, R8 ;  /* 0x000000082f047220 */ /* 0x040fe20000400000 */
[----:B------:R-:W-:Y:S01]  /*62c0*/  FMUL R3, R47, R6 ;  /* 0x000000062f037220 */ /* 0x000fe20000400000 */
[C---:B------:R-:W-:Y:S01]  /*62d0*/  FFMA R0, R49.reuse, R50, R0 ;  /* 0x0000003231007223 */ /* 0x040fe20000000000 */
[----:B------:R-:W-:Y:S01]  /*62e0*/  FFMA R2, R49, R51, R2 ;  /* 0x0000003331027223 */ /* 0x000fe20000000002 */
[C---:B------:R-:W-:Y:S01]  /*62f0*/  FMUL R5, R47.reuse, R9 ;  /* 0x000000092f057220 */ /* 0x040fe20000400000 */
        /* <DEDUP_REMOVED lines=16> */
[----:B------:R-:W-:Y:S02]  /*6400*/  HADD2.F32 R32, -RZ, R57.H1_H1 ;  /* 0x30000039ff207230 */ /* 0x000fe40000004100 */
[C---:B------:R-:W-:Y:S01]  /*6410*/  FMUL R26, R47.reuse, R30 ;  /* 0x0000001e2f1a7220 */ /* 0x040fe20000400000 */
[----:B------:R-:W-:Y:S01]  /*6420*/  FMUL R29, R47, R33 ;  /* 0x000000212f1d7220 */ /* 0x000fe20000400000 */
[--C-:B------:R-:W-:Y:S02]  /*6430*/  HADD2.F32 R33, -RZ, R58.reuse.H0_H0 ;  /* 0x2000003aff217230 */ /* 0x100fe40000004100 */
[----:B------:R-:W-:Y:S01]  /*6440*/  FFMA R3, R49, R52, R3 ;  /* 0x0000003431037223 */ /* 0x000fe20000000003 */
[C---:B------:R-:W-:Y:S01]  /*6450*/  FMUL R7, R47.reuse, R7 ;  /* 0x000000072f077220 */ /* 0x040fe20000400000 */
[----:B------:R-:W-:Y:S01]  /*6460*/  FMUL R30, R47, R34 ;  /* 0x000000222f1e7220 */ /* 0x000fe20000400000 */
[----:B------:R-:W-:Y:S01]  /*6470*/  HADD2.F32 R34, -RZ, R58.H1_H1 ;  /* 0x3000003aff227230 */ /* 0x000fe20000004100 */
[----:B------:R-:W-:Y:S01]  /*6480*/  F2FP.F16.F32.PACK_AB R52, R2, R0 ;  /* 0x000000000234723e */ /* 0x000fe200000000ff */
[--C-:B------:R-:W-:Y:S02]  /*6490*/  HADD2.F32 R0, -RZ, R59.reuse.H0_H0 ;  /* 0x2000003bff007230 */ /* 0x100fe40000004100 */
[C---:B------:R-:W-:Y:S01]  /*64a0*/  FFMA R7, R49.reuse, R32, R7 ;  /* 0x0000002031077223 */ /* 0x040fe20000000007 */
[----:B------:R-:W-:Y:S02]  /*64b0*/  HADD2.F32 R2, -RZ, R59.H1_H1 ;  /* 0x3000003bff027230 */ /* 0x000fe40000004100 */
[C---:B------:R-:W-:Y:S01]  /*64c0*/  FFMA R4, R49.reuse, R33, R4 ;  /* 0x0000002131047223 */ /* 0x040fe20000000004 */
[C---:B------:R-:W-:Y:S01]  /*64d0*/  FFMA R5, R49.reuse, R34, R5 ;  /* 0x0000002231057223 */ /* 0x040fe20000000005 */
[----:B------:R-:W-:Y:S01]  /*64e0*/  FFMA R6, R49, R0, R6 ;  /* 0x0000000031067223 */ /* 0x000fe20000000006 */
[--C-:B------:R-:W-:Y:S02]  /*64f0*/  HADD2.F32 R0, -RZ, R64.reuse.H0_H0 ;  /* 0x20000040ff007230 */ /* 0x100fe40000004100 */
[----:B------:R-:W-:Y:S01]  /*6500*/  FMUL R11, R47, R11 ;  /* 0x0000000b2f0b7220 */ /* 0x000fe20000400000 */
[----:B------:R-:W-:Y:S01]  /*6510*/  F2FP.F16.F32.PACK_AB R53, R7, R3 ;  /* 0x000000030735723e */ /* 0x000fe200000000ff */
[--C-:B------:R-:W-:Y:S02]  /*6520*/  HADD2.F32 R3, -RZ, R65.reuse.H0_H0 ;  /* 0x20000041ff037230 */ /* 0x100fe40000004100 */
[----:B------:R-:W-:Y:S01]  /*6530*/  FMUL R15, R47, R15 ;  /* 0x0000000f2f0f7220 */ /* 0x000fe20000400000 */
[C---:B------:R-:W-:Y:S01]  /*6540*/  FFMA R11, R49.reuse, R2, R11 ;  /* 0x00000002310b7223 */ /* 0x040fe2000000000b */
[----:B------:R-:W-:Y:S02]  /*6550*/  HADD2.F32 R2, -RZ, R64.H1_H1 ;  /* 0x30000040ff027230 */ /* 0x000fe40000004100 */
[----:B------:R-:W-:Y:S01]  /*6560*/  FFMA R8, R49, R0, R8 ;  /* 0x0000000031087223 */ /* 0x000fe20000000008 */
[----:B------:R-:W-:Y:S02]  /*6570*/  HADD2.F32 R0, -RZ, R65.H1_H1 ;  /* 0x30000041ff007230 */ /* 0x000fe40000004100 */
[C---:B------:R-:W-:Y:S01]  /*6580*/  FMUL R19, R47.reuse, R19 ;  /* 0x000000132f137220 */ /* 0x040fe20000400000 */
[----:B------:R-:W-:Y:S01]  /*6590*/  FMUL R23, R47, R23 ;  /* 0x000000172f177220 */ /* 0x000fe20000400000 */
[C---:B------:R-:W-:Y:S01]  /*65a0*/  FFMA R9, R49.reuse, R2, R9 ;  /* 0x0000000231097223 */ /* 0x040fe20000000009 */
[C---:B------:R-:W-:Y:S01]  /*65b0*/  FFMA R10, R49.reuse, R3, R10 ;  /* 0x00000003310a7223 */ /* 0x040fe2000000000a */
[----:B------:R-:W-:Y:S01]  /*65c0*/  FFMA R15, R49, R0, R15 ;  /* 0x00000000310f7223 */ /* 0x000fe2000000000f */
[--C-:B------:R-:W-:Y:S02]  /*65d0*/  HADD2.F32 R2, -RZ, R66.reuse.H0_H0 ;  /* 0x20000042ff027230 */ /* 0x100fe40000004100 */
[----:B------:R-:W-:Y:S01]  /*65e0*/  FMUL R27, R47, R27 ;  /* 0x0000001b2f1b7220 */ /* 0x000fe20000400000 */
[----:B------:R-:W-:Y:S01]  /*65f0*/  HADD2.F32 R0, -RZ, R66.H1_H1 ;  /* 0x30000042ff007230 */ /* 0x000fe20000004100 */
[----:B------:R-:W-:Y:S01]  /*6600*/  F2FP.F16.F32.PACK_AB R54, R5, R4 ;  /* 0x000000040536723e */ /* 0x000fe200000000ff */
[--C-:B------:R-:W-:Y:S02]  /*6610*/  HADD2.F32 R3, -RZ, R67.reuse.H0_H0 ;  /* 0x20000043ff037230 */ /* 0x100fe40000004100 */
[C---:B------:R-:W-:Y:S01]  /*6620*/  FFMA R12, R49.reuse, R2, R12 ;  /* 0x00000002310c7223 */ /* 0x040fe2000000000c */
[--C-:B------:R-:W-:Y:S02]  /*6630*/  HADD2.F32 R2, -RZ, R72.reuse.H0_H0 ;  /* 0x20000048ff027230 */ /* 0x100fe40000004100 */
[C---:B------:R-:W-:Y:S01]  /*6640*/  FFMA R13, R49.reuse, R0, R13 ;  /* 0x00000000310d7223 */ /* 0x040fe2000000000d */
[----:B------:R-:W-:Y:S02]  /*6650*/  HADD2.F32 R0, -RZ, R67.H1_H1 ;  /* 0x30000043ff007230 */ /* 0x000fe40000004100 */
[----:B------:R-:W-:Y:S01]  /*6660*/  FFMA R14, R49, R3, R14 ;  /* 0x00000003310e7223 */ /* 0x000fe2000000000e */
[----:B------:R-:W-:Y:S01]  /*6670*/  HADD2.F32 R3, -RZ, R72.H1_H1 ;  /* 0x30000048ff037230 */ /* 0x000fe20000004100 */
[----:B------:R-:W-:Y:S01]  /*6680*/  F2FP.F16.F32.PACK_AB R55, R11, R6 ;  /* 0x000000060b37723e */ /* 0x000fe200000000ff */
[----:B------:R-:W-:Y:S01]  /*6690*/  FMUL R31, R47, R31 ;  /* 0x0000001f2f1f7220 */ /* 0x000fe20000400000 */
[C---:B------:R-:W-:Y:S01]  /*66a0*/  FFMA R19, R49.reuse, R0, R19 ;  /* 0x0000000031137223 */ /* 0x040fe20000000013 */
[--C-:B------:R-:W-:Y:S02]  /*66b0*/  HADD2.F32 R0, -RZ, R73.reuse.H0_H0 ;  /* 0x20000049ff007230 */ /* 0x100fe40000004100 */
[C---:B------:R-:W-:Y:S01]  /*66c0*/  FFMA R16, R49.reuse, R2, R16 ;  /* 0x0000000231107223 */ /* 0x040fe20000000010 */
[----:B------:R1:W-:Y:S01]  /*66d0*/  STS.128 [R63], R52 ;  /* 0x000000343f007388 */ /* 0x0003e20000000c00 */
[C---:B------:R-:W-:Y:S01]  /*66e0*/  FFMA R17, R49.reuse, R3, R17 ;  /* 0x0000000331117223 */ /* 0x040fe20000000011 */
[----:B------:R-:W-:Y:S02]  /*66f0*/  HADD2.F32 R2, -RZ, R73.H1_H1 ;  /* 0x30000049ff027230 */ /* 0x000fe40000004100 */
[----:B------:R-:W-:Y:S01]  /*6700*/  FFMA R18, R49, R0, R18 ;  /* 0x0000000031127223 */ /* 0x000fe20000000012 */
[--C-:B------:R-:W-:Y:S01]  /*6710*/  HADD2.F32 R0, -RZ, R74.reuse.H0_H0 ;  /* 0x2000004aff007230 */ /* 0x100fe20000004100 */
[----:B------:R-:W-:Y:S01]  /*6720*/  F2FP.F16.F32.PACK_AB R8, R9, R8 ;  /* 0x000000080908723e */ /* 0x000fe200000000ff */
[--C-:B------:R-:W-:Y:S02]  /*6730*/  HADD2.F32 R3, -RZ, R75.reuse.H0_H0 ;  /* 0x2000004bff037230 */ /* 0x100fe40000004100 */
[C---:B------:R-:W-:Y:S01]  /*6740*/  FFMA R23, R49.reuse, R2, R23 ;  /* 0x0000000231177223 */ /* 0x040fe20000000017 */
[----:B------:R-:W-:Y:S02]  /*6750*/  HADD2.F32 R2, -RZ, R74.H1_H1 ;  /* 0x3000004aff027230 */ /* 0x000fe40000004100 */
[----:B------:R-:W-:Y:S01]  /*6760*/  FFMA R20, R49, R0, R20 ;  /* 0x0000000031147223 */ /* 0x000fe20000000014 */
[----:B------:R-:W-:Y:S01]  /*6770*/  HADD2.F32 R0, -RZ, R75.H1_H1 ;  /* 0x3000004bff007230 */ /* 0x000fe20000004100 */
[----:B------:R-:W-:Y:S01]  /*6780*/  F2FP.F16.F32.PACK_AB R9, R15, R10 ;  /* 0x0000000a0f09723e */ /* 0x000fe200000000ff */
[----:B------:R-:W-:Y:S02]  /*6790*/  HADD2.F32 R4, -RZ, R83.H0_H0 ;  /* 0x20000053ff047230 */ /* 0x000fe40000004100 */
[C---:B------:R-:W-:Y:S01]  /*67a0*/  FFMA R21, R49.reuse, R2, R21 ;  /* 0x0000000231157223 */ /* 0x040fe20000000015 */
[C---:B------:R-:W-:Y:S01]  /*67b0*/  FFMA R22, R49.reuse, R3, R22 ;  /* 0x0000000331167223 */ /* 0x040fe20000000016 */
[----:B------:R-:W-:Y:S01]  /*67c0*/  FFMA R27, R49, R0, R27 ;  /* 0x00000000311b7223 */ /* 0x000fe2000000001b */
[--C-:B------:R-:W-:Y:S01]  /*67d0*/  HADD2.F32 R2, -RZ, R80.reuse.H0_H0 ;  /* 0x20000050ff027230 */ /* 0x100fe20000004100 */
[----:B------:R-:W-:Y:S01]  /*67e0*/  F2FP.F16.F32.PACK_AB R10, R13, R12 ;  /* 0x0000000c0d0a723e */ /* 0x000fe200000000ff */
[----:B------:R-:W-:Y:S01]  /*67f0*/  HADD2.F32 R0, -RZ, R80.H1_H1 ;  /* 0x30000050ff007230 */ /* 0x000fe20000004100 */
[----:B------:R-:W-:Y:S01]  /*6800*/  F2FP.F16.F32.PACK_AB R11, R19, R14 ;  /* 0x0000000e130b723e */ /* 0x000fe200000000ff */
[--C-:B------:R-:W-:Y:S02]  /*6810*/  HADD2.F32 R3, -RZ, R81.reuse.H0_H0 ;  /* 0x20000051ff037230 */ /* 0x100fe40000004100 */
[C---:B------:R-:W-:Y:S01]  /*6820*/  FFMA R24, R49.reuse, R2, R24 ;  /* 0x0000000231187223 */ /* 0x040fe20000000018 */
[--C-:B------:R-:W-:Y:S02]  /*6830*/  HADD2.F32 R2, -RZ, R82.reuse.H0_H0 ;  /* 0x20000052ff027230 */ /* 0x100fe40000004100 */
[C---:B------:R-:W-:Y:S01]  /*6840*/  FFMA R25, R49.reuse, R0, R25 ;  /* 0x0000000031197223 */ /* 0x040fe20000000019 */
[----:B------:R1:W-:Y:S01]  /*6850*/  STS.128 [R62+0x10], R8 ;  /* 0x000010083e007388 */ /* 0x0003e20000000c00 */
[----:B------:R-:W-:Y:S02]  /*6860*/  HADD2.F32 R0, -RZ, R81.H1_H1 ;  /* 0x30000051ff007230 */ /* 0x000fe40000004100 */
[----:B------:R-:W-:Y:S01]  /*6870*/  FFMA R26, R49, R3, R26 ;  /* 0x00000003311a7223 */ /* 0x000fe2000000001a */
[----:B------:R-:W-:Y:S01]  /*6880*/  HADD2.F32 R3, -RZ, R82.H1_H1 ;  /* 0x30000052ff037230 */ /* 0x000fe20000004100 */
[----:B------:R-:W-:Y:S01]  /*6890*/  F2FP.F16.F32.PACK_AB R16, R17, R16 ;  /* 0x000000101110723e */ /* 0x000fe200000000ff */
[----:B------:R-:W-:Y:S01]  /*68a0*/  HADD2.F32 R5, -RZ, R83.H1_H1 ;  /* 0x30000053ff057230 */ /* 0x000fe20000004100 */
[----:B------:R-:W-:Y:S01]  /*68b0*/  F2FP.F16.F32.PACK_AB R17, R23, R18 ;  /* 0x000000121711723e */ /* 0x000fe200000000ff */
[----:B------:R-:W-:Y:S01]  /*68c0*/  FFMA R31, R49, R0, R31 ;  /* 0x00000000311f7223 */ /* 0x000fe2000000001f */
[----:B------:R-:W-:Y:S01]  /*68d0*/  FMUL R35, R47, R35 ;  /* 0x000000232f237220 */ /* 0x000fe20000400000 */
[----:B------:R-:W-:Y:S01]  /*68e0*/  F2FP.F16.F32.PACK_AB R18, R21, R20 ;  /* 0x000000141512723e */ /* 0x000fe200000000ff */
[----:B------:R-:W-:Y:S01]  /*68f0*/  FFMA R28, R49, R2, R28 ;  /* 0x00000002311c7223 */ /* 0x000fe2000000001c */
[----:B------:R-:W-:Y:S01]  /*6900*/  F2FP.F16.F32.PACK_AB R19, R27, R22 ;  /* 0x000000161b13723e */ /* 0x000fe200000000ff */
[C---:B------:R-:W-:Y:S01]  /*6910*/  FFMA R29, R49.reuse, R3, R29 ;  /* 0x00000003311d7223 */ /* 0x040fe2000000001d */
[C---:B------:R-:W-:Y:S01]  /*6920*/  FFMA R30, R49.reuse, R4, R30 ;  /* 0x00000004311e7223 */ /* 0x040fe2000000001e */
[----:B------:R-:W-:Y:S01]  /*6930*/  FFMA R35, R49, R5, R35 ;  /* 0x0000000531237223 */ /* 0x000fe20000000023 */
[----:B------:R-:W-:Y:S01]  /*6940*/  F2FP.F16.F32.PACK_AB R24, R25, R24 ;  /* 0x000000181918723e */ /* 0x000fe200000000ff */
[----:B------:R1:W-:Y:S01]  /*6950*/  STS.128 [R61+0x20], R16 ;  /* 0x000020103d007388 */ /* 0x0003e20000000c00 */
[----:B------:R-:W-:Y:S02]  /*6960*/  F2FP.F16.F32.PACK_AB R25, R31, R26 ;  /* 0x0000001a1f19723e */ /* 0x000fe400000000ff */
[----:B------:R-:W-:Y:S02]  /*6970*/  F2FP.F16.F32.PACK_AB R26, R29, R28 ;  /* 0x0000001c1d1a723e */ /* 0x000fe400000000ff */
[----:B------:R-:W-:Y:S05]  /*6980*/  F2FP.F16.F32.PACK_AB R27, R35, R30 ;  /* 0x0000001e231b723e */ /* 0x000fea00000000ff */
[----:B------:R1:W-:Y:S01]  /*6990*/  STS.128 [R60+0x10], R24 ;  /* 0x000010183c007388 */ /* 0x0003e20000000c00 */
[----:B------:R-:W-:Y:S01]  /*69a0*/  @!PT LDS RZ, [RZ] ;  /* 0x00000000fffff984 */ /* 0x000fe20000000800 */
[----:B------:R-:W-:Y:S01]  /*69b0*/  @!PT LDS RZ, [RZ] ;  /* 0x00000000fffff984 */ /* 0x000fe20000000800 */
[----:B------:R-:W-:Y:S01]  /*69c0*/  @!PT LDS RZ, [RZ] ;  /* 0x00000000fffff984 */ /* 0x000fe20000000800 */
[----:B------:R-:W-:Y:S01]  /*69d0*/  @!PT LDS RZ, [RZ] ;  /* 0x00000000fffff984 */ /* 0x000fe20000000800 */
[----:B------:R2:W-:Y:S07]  /*69e0*/  MEMBAR.ALL.CTA ;  /* 0x0000000000007992 */ /* 0x0005ee0000008000 */
[----:B--2---:R-:W2:Y:S02]  /*69f0*/  FENCE.VIEW.ASYNC.S ;  /* 0x00000000000073c6 */ /* 0x004ea40000000000 */
[----:B--2---:R-:W-:Y:S06]  /*6a00*/  BAR.SYNC.DEFER_BLOCKING 0x1, 0x80 ;  /* 0x0042000000007b1d */ /* 0x004fec0000010000 */
[----:B------:R-:W-:Y:S05]  /*6a10*/  @P0 BRA `(.L_x_114) ;  /* 0x00000000001c0947 */ /* 0x000fea0003800000 */
[----:B------:R-:W-:Y:S01]  /*6a20*/  R2UR UR4, R68 ;  /* 0x00000000440472ca */ /* 0x000fe200000e0000 */
[----:B------:R-:W-:Y:S01]  /*6a30*/  UIADD3 UR6, UP0, UPT, UR54, 0x680, URZ ;  /* 0x0000068036067890 */ /* 0x000fe2000ff1e0ff */
[----:B------:R-:W-:Y:S03]  /*6a40*/  UMOV UR43, UR36 ;  /* 0x00000024002b7c82 */ /* 0x000fe60008000000 */
[----:B------:R-:W-:Y:S08]  /*6a50*/  UIADD3.X UR7, UPT, UPT, URZ, UR55, URZ, UP0, !UPT ;  /* 0x00000037ff077290 */ /* 0x000ff000087fe4ff */
[----:B------:R-:W-:Y:S09]  /*6a60*/  UIADD3 UR40, UPT, UPT, UR48, 0x200, UR4 ;  /* 0x0000020030287890 */ /* 0x000ff2000fffe004 */
[----:B------:R2:W-:Y:S02]  /*6a70*/  UTMASTG.3D [UR40], [UR6] ;  /* 0x00000028060073b5 */ /* 0x0005e40008010000 */
[----:B--2---:R0:W-:Y:S02]  /*6a80*/  UTMACMDFLUSH ;  /* 0x00000000000079b7 */ /* 0x0041e40000000000 */
.L_x_114:
[----:B------:R-:W-:Y:S05]  /*6a90*/  BSYNC.RECONVERGENT B0 ;  /* 0x0000000000007941 */ /* 0x000fea0003800200 */
.L_x_113:
[----:B------:R-:W-:Y:S01]  /*6aa0*/  UIADD3 UR40, UPT, UPT, UR56, 0x1, URZ ;  /* 0x0000000138287890 */ /* 0x000fe2000fffe0ff */
[----:B------:R-:W-:Y:S03]  /*6ab0*/  BSSY.RECONVERGENT B0, `(.L_x_115) ;  /* 0x0000005000007945 */ /* 0x000fe60003800200 */
[----:B------:R-:W-:Y:S04]  /*6ac0*/  UISETP.NE.AND UP0, UPT, UR40, 0x3, UPT ;  /* 0x000000032800788c */ /* 0x000fe8000bf05270 */
[----:B------:R-:W-:Y:S01]  /*6ad0*/  USEL UR43, UR40, URZ, UP0 ;  /* 0x000000ff282b7287 */ /* 0x000fe20008000000 */
[----:B------:R-:W-:Y:S11]  /*6ae0*/  @P0 BRA `(.L_x_116) ;  /* 0x0000000000040947 */ /* 0x000ff60003800000 */
[----:B------:R-:W-:Y:S04]  /*6af0*/  DEPBAR.LE SB0, 0x1 ;  /* 0x000080400000791a */ /* 0x000fe80000000000 */
.L_x_116:
[----:B------:R-:W-:Y:S05]  /*6b00*/  BSYNC.RECONVERGENT B0 ;  /* 0x0000000000007941 */ /* 0x000fea0003800200 */
.L_x_115:
[----:B------:R-:W-:Y:S01]  /*6b10*/  BAR.SYNC.DEFER_BLOCKING 0x1, 0x80 ;  /* 0x0042000000007b1d */ /* 0x000fe20000010000 */
[----:B------:R-:W-:Y:S01]  /*6b20*/  ISETP.NE.AND P1, PT, R109, RZ, PT ;  /* 0x000000ff6d00720c */ /* 0x000fe20003f25270 */
[----:B------:R-:W-:Y:S01]  /*6b30*/  UISETP.NE.AND UP0, UPT, UR50, URZ, UPT ;  /* 0x000000ff3200728c */ /* 0x000fe2000bf05270 */
[----:B------:R-:W-:Y:S11]  /*6b40*/  LEA R2, R69, UR48, 0x3 ;  /* 0x0000003045027c11 */ /* 0x000ff6000f8e18ff */
[----:B------:R-:W-:Y:S01]  /*6b50*/  @P1 SHF.L.U32 R3, R71, 0x1f, RZ ;  /* 0x0000001f47031819 */ /* 0x000fe200000006ff */
[----:B------:R-:W-:Y:S06]  /*6b60*/  BRA.U !UP0, `(.L_x_117) ;  /* 0x0000000108247547 */ /* 0x000fec000b800000 */
[----:B------:R-:W-:Y:S01]  /*6b70*/  IMAD.U32 R4, RZ, RZ, UR49 ;  /* 0x00000031ff047e24 */ /* 0x000fe2000f8e00ff */
[----:B------:R-:W-:Y:S01]  /*6b80*/  MOV R0, UR37 ;  /* 0x0000002500007c02 */ /* 0x000fe20008000f00 */
[----:B------:R-:W-:Y:S03]  /*6b90*/  UIADD3 UR49, UPT, UPT, UR49, 0x1, URZ ;  /* 0x0000000131317890 */ /* 0x000fe6000fffe0ff */
[----:B------:R-:W-:Y:S01]  /*6ba0*/  @P1 LEA R4, R4, UR48, 0x3 ;  /* 0x0000003004041c11 */ /* 0x000fe2000f8e18ff */
[----:B------:R-:W-:Y:S04]  /*6bb0*/  UISETP.NE.AND UP0, UPT, UR49, 0x3, UPT ;  /* 0x000000033100788c */ /* 0x000fe8000bf05270 */
[----:B------:R-:W-:Y:S01]  /*6bc0*/  @P1 VIADD R4, R4, 0x68 ;  /* 0x0000006804041836 */ /* 0x000fe20000000000 */
[----:B------:R-:W-:Y:S04]  /*6bd0*/  USEL UR49, UR49, URZ, UP0 ;  /* 0x000000ff31317287 */ /* 0x000fe80008000000 */
[----:B------:R-:W-:Y:S04]  /*6be0*/  @P1 PRMT R0, R0, 0x654, R4 ;  /* 0x0000065400001816 */ /* 0x000fe80000000004 */
[----:B------:R2:W-:Y:S04]  /*6bf0*/  @P1 SYNCS.ARRIVE.TRANS64.RED.A1T0 RZ, [R0+URZ], RZ ;  /* 0x000000ff00ff19a7 */ /* 0x0005e800081004ff */
.L_x_117:
[----:B------:R-:W4:Y:S01]  /*6c00*/  @P1 SYNCS.PHASECHK.TRANS64.TRYWAIT P0, [R2+URZ+0x50], R3 ;  /* 0x00005003020015a7 */ /* 0x000f2200080011ff */
[----:B------:R-:W-:Y:S01]  /*6c10*/  BSSY B1, `(.L_x_118) ;  /* 0x0000015000017945 */ /* 0x000fe20003800000 */
[----:B----4-:R-:W-:Y:S03]  /*6c20*/  @P1 SEL R70, RZ, 0x1, !P0 ;  /* 0x00000001ff461807 */ /* 0x010fe60004000000 */
[----:B------:R-:W-:Y:S05]  /*6c30*/  @!P1 BRA `(.L_x_119) ;  /* 0x0000000000489947 */ /* 0x000fea0003800000 */
[----:B------:R-:W-:Y:S01]  /*6c40*/  ISETP.NE.AND P1, PT, R76, RZ, PT ;  /* 0x000000ff4c00720c */ /* 0x000fe20003f25270 */
[----:B------:R-:W-:Y:S01]  /*6c50*/  BSSY B0, `(.L_x_120) ;  /* 0x000000a000007945 */ /* 0x000fe20003800000 */
[----:B------:R-:W-:Y:S11]  /*6c60*/  ISETP.NE.AND P0, PT, R70, RZ, PT ;  /* 0x000000ff4600720c */ /* 0x000ff60003f05270 */
[----:B------:R-:W-:Y:S04]  /*6c70*/  @P1 IMAD R69, R69, 0x2000, R103 ;  /* 0x0000200045451824 */ /* 0x000fe800078e0267 */
[----:B------:R-:W-:Y:S01]  /*6c80*/  @P1 IMAD.IADD R4, R111, 0x1, R69 ;  /* 0x000000016f041824 */ /* 0x000fe200078e0245 */
[----:B------:R-:W-:Y:S03]  /*6c90*/  @P1 IADD3 R3, PT, PT, R110, R69, RZ ;  /* 0x000000456e031210 */ /* 0x000fe60007ffe0ff */
[----:B--2---:R-:W-:Y:S01]  /*6ca0*/  @P1 IMAD.IADD R0, R102, 0x1, R4 ;  /* 0x0000000166001824 */ /* 0x004fe200078e0204 */
[----:B------:R-:W-:Y:S06]  /*6cb0*/  @P0 BRA `(.L_x_121) ;  /* 0x00000000000c0947 */ /* 0x000fec0003800000 */
[----:B------:R-:W-:Y:S04]  /*6cc0*/  SHF.L.U32 R71, R71, 0x1f, RZ ;  /* 0x0000001f47477819 */ /* 0x000fe800000006ff */
[----:B------:R-:W2:Y:S02]  /*6cd0*/  SYNCS.PHASECHK.TRANS64.TRYWAIT P0, [R2+URZ+0x50], R71 ;  /* 0x00005047020075a7 */ /* 0x000ea400080011ff */
[----:B--2---:R-:W-:Y:S05]  /*6ce0*/  @!P0 BRA `(.L_x_122) ;  /* 0x00000018008c8947 */ /* 0x004fea0003800000 */
.L_x_121:
[----:B------:R-:W-:Y:S05]  /*6cf0*/  BSYNC B0 ;  /* 0x0000000000007941 */ /* 0x000fea0003800000 */
.L_x_120:
[----:B------:R-:W-:Y:S11]  /*6d00*/  ISETP.NE.AND P0, PT, R76, RZ, PT ;  /* 0x000000ff4c00720c */ /* 0x000ff60003f05270 */
[----:B------:R-:W-:Y:S02]  /*6d10*/  @!UPT UIADD3 URZ, UPT, UPT, URZ, URZ, URZ ;  /* 0x000000fffffff290 */ /* 0x000fe4000fffe0ff */
[----:B------:R4:W1:Y:S04]  /*6d20*/  @P0 LDS.128 R56, [R69] ;  /* 0x0000000045380984 */ /* 0x0008680000000c00 */
[----:B------:R4:W1:Y:S04]  /*6d30*/  @P0 LDS.128 R72, [R3+0x20] ;  /* 0x0000200003480984 */ /* 0x0008680000000c00 */
[----:B------:R4:W1:Y:S04]  /*6d40*/  @P0 LDS.128 R64, [R4+0x10] ;  /* 0x0000100004400984 */ /* 0x0008680000000c00 */
[----:B------:R4:W1:Y:S02]  /*6d50*/  @P0 LDS.128 R80, [R0+0x10] ;  /* 0x0000100000500984 */ /* 0x0008640000000c00 */
.L_x_119:
[----:B------:R-:W-:Y:S05]  /*6d60*/  BSYNC B1 ;  /* 0x0000000000017941 */ /* 0x000fea0003800000 */
.L_x_118:
[----:B--2-4-:R-:W-:Y:S05]  /*6d70*/  VIADD R0, R48, 0x20 ;  /* 0x0000002030007836 */ /* 0x014fea0000000000 */
[----:B------:R-:W-:Y:S04]  /*6d80*/  SHF.R.U32.HI R0, RZ, 0x15, R0 ;  /* 0x00000015ff007819 */ /* 0x000fe80000011600 */
[----:B------:R-:W-:Y:S11]  /*6d90*/  LOP3.LUT P0, RZ, R0, 0x3, R96, 0x48, !PT ;  /* 0x0000000300ff7812 */ /* 0x000ff60007804860 */
[----:B------:R-:W-:Y:S02]  /*6da0*/  @!UPT UIADD3 URZ, UPT, UPT, URZ, URZ, URZ ;  /* 0x000000fffffff290 */ /* 0x000fe4000fffe0ff */
[----:B------:R-:W-:Y:S05]  /*6db0*/  @!P0 BRA `(.L_x_123) ;  /* 0x0000000000408947 */ /* 0x000fea0003800000 */
[----:B------:R-:W2:Y:S01]  /*6dc0*/  LDCU.64 UR8, c[0x4][0x70] ;  /* 0x01000e00ff0877ac */ /* 0x000ea20008000a00 */
[----:B------:R-:W-:Y:S01]  /*6dd0*/  MOV R3, 0x0 ;  /* 0x0000000000037802 */ /* 0x000fe20000000f00 */
[----:B------:R-:W-:Y:S02]  /*6de0*/  HFMA2 R12, -RZ, RZ, 0, 5.9604644775390625e-08 ;  /* 0x00000001ff0c7431 */ /* 0x000fe400000001ff */
[----:B-1----:R-:W-:Y:S02]  /*6df0*/  IMAD.MOV.U32 R8, RZ, RZ, 0x192 ;  /* 0x00000192ff087424 */ /* 0x002fe400078e00ff */
[----:B------:R-:W-:Y:S01]  /*6e00*/  IMAD.MOV.U32 R13, RZ, RZ, RZ ;  /* 0x000000ffff0d7224 */ /* 0x000fe200078e00ff */
[----:B------:R-:W1:Y:S01]  /*6e10*/  LDCU.64 UR6, c[0x4][0x78] ;  /* 0x01000f00ff0677ac */ /* 0x000e620008000a00 */
[----:B------:R-:W4:Y:S01]  /*6e20*/  LDC.64 R2, c[0x4][R3] ;  /* 0x0100000003027b82 */ /* 0x000f220000000a00 */
[----:B------:R-:W5:Y:S01]  /*6e30*/  LDCU.64 UR4, c[0x4][0x10] ;  /* 0x01000200ff0477ac */ /* 0x000f620008000a00 */
[----:B--2---:R-:W-:Y:S01]  /*6e40*/  MOV R5, UR9 ;  /* 0x0000000900057c02 */ /* 0x004fe20008000f00 */
[----:B------:R-:W-:Y:S01]  /*6e50*/  IMAD.U32 R4, RZ, RZ, UR8 ;  /* 0x00000008ff047e24 */ /* 0x000fe2000f8e00ff */
[----:B-1----:R-:W-:Y:S01]  /*6e60*/  MOV R7, UR7 ;  /* 0x0000000700077c02 */ /* 0x002fe20008000f00 */
[----:B------:R-:W-:Y:S01]  /*6e70*/  IMAD.U32 R6, RZ, RZ, UR6 ;  /* 0x00000006ff067e24 */ /* 0x000fe2000f8e00ff */
[----:B-----5:R-:W-:Y:S01]  /*6e80*/  MOV R11, UR5 ;  /* 0x00000005000b7c02 */ /* 0x020fe20008000f00 */
[----:B------:R-:W-:Y:S02]  /*6e90*/  IMAD.U32 R10, RZ, RZ, UR4 ;  /* 0x00000004ff0a7e24 */ /* 0x000fe4000f8e00ff */
[----:B------:R-:W-:Y:S07]  /*6ea0*/  LEPC R20, `(.L_x_123) ;  /* 0x000000001014794e */ /* 0x000fee0000000000 */
[----:B---34-:R-:W-:Y:S05]  /*6eb0*/  CALL.ABS.NOINC R2 ;  /* 0x0000000002007343 */ /* 0x018fea0003c00000 */
.L_x_123:
[----:B------:R-:W-:Y:S01]  /*6ec0*/  ISETP.NE.AND P0, PT, R104, RZ, PT ;  /* 0x000000ff6800720c */ /* 0x000fe20003f05270 */
[----:B------:R-:W-:Y:S05]  /*6ed0*/  WARPSYNC.ALL ;  /* 0x0000000000007948 */ /* 0x000fea0003800000 */
[----:B------:R-:W-:Y:S01]  /*6ee0*/  R2UR UR4, R48 ;  /* 0x00000000300472ca */ /* 0x000fe200000e0000 */
[----:B------:R-:W-:Y:S01]  /*6ef0*/  USHF.L.U32 UR8, UR43, 0xd, URZ ;  /* 0x0000000d2b087899 */ /* 0x000fe200080006ff */
[--C-:B-1----:R-:W-:Y:S01]  /*6f00*/  HADD2.F32 R48, -RZ, R56.reuse.H0_H0 ;  /* 0x20000038ff307230 */ /* 0x102fe20000004100 */
[----:B------:R-:W-:Y:S01]  /*6f10*/  IADD3 R106, PT, PT, R106, 0xd0, RZ ;  /* 0x000000d06a6a7810 */ /* 0x000fe20007ffe0ff */
[----:B------:R-:W-:Y:S01]  /*6f20*/  HADD2.F32 R50, -RZ, R56.H1_H1 ;  /* 0x30000038ff327230 */ /* 0x000fe20000004100 */
[----:B------:R-:W-:Y:S01]  /*6f30*/  BSSY.RECONVERGENT B0, `(.L_x_124) ;  /* 0x000008b000007945 */ /* 0x000fe20003800200 */
[--C-:B------:R-:W-:Y:S01]  /*6f40*/  HADD2.F32 R51, -RZ, R57.reuse.H0_H0 ;  /* 0x20000039ff337230 */ /* 0x100fe20000004100 */
[----:B------:R-:W-:Y:S01]  /*6f50*/  IADD3 R0, PT, PT, R103, UR8, RZ ;  /* 0x0000000867007c10 */ /* 0x000fe2000fffe0ff */
[----:B------:R-:W-:Y:S01]  /*6f60*/  HADD2.F32 R52, -RZ, R57.H1_H1 ;  /* 0x30000039ff347230 */ /* 0x000fe20000004100 */
[----:B------:R-:W-:Y:S01]  /*6f70*/  LOP3.LUT R106, R106, 0xfefffff8, RZ, 0xc0, !PT ;  /* 0xfefffff86a6a7812 */ /* 0x000fe200078ec0ff */
[--C-:B------:R-:W-:Y:S01]  /*6f80*/  HADD2.F32 R53, -RZ, R58.reuse.H0_H0 ;  /* 0x2000003aff357230 */ /* 0x100fe20000004100 */
[-C--:B------:R-:W-:Y:S01]  /*6f90*/  IADD3 R111, PT, PT, R111, R0.reuse, RZ ;  /* 0x000000006f6f7210 */ /* 0x080fe20007ffe0ff */
[----:B------:R-:W-:Y:S01]  /*6fa0*/  HADD2.F32 R54, -RZ, R58.H1_H1 ;  /* 0x3000003aff367230 */ /* 0x000fe20000004100 */
[----:B------:R-:W1:Y:S01]  /*6fb0*/  LDTM.x32 R4, tmem[UR4+0x20] ;  /* 0x00002004000479ee */ /* 0x000e6200082c0000 */
[----:B------:R-:W-:Y:S01]  /*6fc0*/  NOP ;  /* 0x0000000000007918 */ /* 0x000fe20000000000 */
[----:B-1----:R1:W-:Y:S01]  /*6fd0*/  SYNCS.ARRIVE.TRANS64.RED.A1T0 RZ, [R106+URZ], RZ ;  /* 0x000000ff6aff79a7 */ /* 0x0023e200081004ff */
[----:B------:R-:W-:Y:S01]  /*6fe0*/  IADD3 R110, PT, PT, R110, R0, RZ ;  /* 0x000000006e6e7210 */ /* 0x000fe20007ffe0ff */
[--C-:B------:R-:W-:Y:S02]  /*6ff0*/  HADD2.F32 R55, -RZ, R59.reuse.H0_H0 ;  /* 0x2000003bff377230 */ /* 0x100fe40000004100 */
[----:B------:R-:W-:Y:S02]  /*7000*/  HADD2.F32 R56, -RZ, R59.H1_H1 ;  /* 0x3000003bff387230 */ /* 0x000fe40000004100 */
[--C-:B------:R-:W-:Y:S02]  /*7010*/  HADD2.F32 R57, -RZ, R64.reuse.H0_H0 ;  /* 0x20000040ff397230 */ /* 0x100fe40000004100 */
[----:B------:R-:W-:Y:S02]  /*7020*/  HADD2.F32 R58, -RZ, R64.H1_H1 ;  /* 0x30000040ff3a7230 */ /* 0x000fe40000004100 */
[--C-:B------:R-:W-:Y:S02]  /*7030*/  HADD2.F32 R59, -RZ, R65.reuse.H0_H0 ;  /* 0x20000041ff3b7230 */ /* 0x100fe40000004100 */
[----:B---3--:R-:W-:Y:S02]  /*7040*/  HADD2.F32 R60, -RZ, R65.H1_H1 ;  /* 0x30000041ff3c7230 */ /* 0x008fe40000004100 */
[--C-:B------:R-:W-:Y:S02]  /*7050*/  HADD2.F32 R61, -RZ, R66.reuse.H0_H0 ;  /* 0x20000042ff3d7230 */ /* 0x100fe40000004100 */
[----:B------:R-:W-:Y:S02]  /*7060*/  HADD2.F32 R62, -RZ, R66.H1_H1 ;  /* 0x30000042ff3e7230 */ /* 0x000fe40000004100 */
[--C-:B------:R-:W-:Y:S02]  /*7070*/  HADD2.F32 R63, -RZ, R67.reuse.H0_H0 ;  /* 0x20000043ff3f7230 */ /* 0x100fe40000004100 */
[----:B------:R-:W-:Y:S02]  /*7080*/  HADD2.F32 R64, -RZ, R67.H1_H1 ;  /* 0x30000043ff407230 */ /* 0x000fe40000004100 */
[C---:B------:R-:W-:Y:S01]  /*7090*/  FMUL R4, R47.reuse, R4 ;  /* 0x000000042f047220 */ /* 0x040fe20000400000 */
[C---:B------:R-:W-:Y:S01]  /*70a0*/  FMUL R5, R47.reuse, R5 ;  /* 0x000000052f057220 */ /* 0x040fe20000400000 */
[C---:B------:R-:W-:Y:S01]  /*70b0*/  FMUL R6, R47.reuse, R6 ;  /* 0x000000062f067220 */ /* 0x040fe20000400000 */
[----:B------:R-:W-:Y:S01]  /*70c0*/  FMUL R7, R47, R7 ;  /* 0x000000072f077220 */ /* 0x000fe20000400000 */
[C---:B------:R-:W-:Y:S01]  /*70d0*/  FFMA R4, R49.reuse, R48, R4 ;  /* 0x0000003031047223 */ /* 0x040fe20000000004 */
[C---:B------:R-:W-:Y:S01]  /*70e0*/  FFMA R5, R49.reuse, R50, R5 ;  /* 0x0000003231057223 */ /* 0x040fe20000000005 */
[C---:B------:R-:W-:Y:S01]  /*70f0*/  FFMA R6, R49.reuse, R51, R6 ;  /* 0x0000003331067223 */ /* 0x040fe20000000006 */
[----:B------:R-:W-:Y:S01]  /*7100*/  FFMA R7, R49, R52, R7 ;  /* 0x0000003431077223 */ /* 0x000fe20000000007 */
[C---:B------:R-:W-:Y:S01]  /*7110*/  FMUL R8, R47.reuse, R8 ;  /* 0x000000082f087220 */ /* 0x040fe20000400000 */
[----:B------:R-:W-:Y:S01]  /*7120*/  FMUL R9, R47, R9 ;  /* 0x000000092f097220 */ /* 0x000fe20000400000 */
[----:B------:R-:W-:Y:S01]  /*7130*/  F2FP.F16.F32.PACK_AB R4, R5, R4 ;  /* 0x000000040504723e */ /* 0x000fe200000000ff */
[----:B------:R-:W-:Y:S01]  /*7140*/  FMUL R10, R47, R10 ;  /* 0x0000000a2f0a7220 */ /* 0x000fe20000400000 */
[----:B------:R-:W-:Y:S01]  /*7150*/  F2FP.F16.F32.PACK_AB R5, R7, R6 ;  /* 0x000000060705723e */ /* 0x000fe200000000ff */
[C---:B------:R-:W-:Y:S01]  /*7160*/  FFMA R8, R49.reuse, R53, R8 ;  /* 0x0000003531087223 */ /* 0x040fe20000000008 */
[C---:B------:R-:W-:Y:S01]  /*7170*/  FFMA R9, R49.reuse, R54, R9 ;  /* 0x0000003631097223 */ /* 0x040fe20000000009 */
[----:B------:R-:W-:Y:S01]  /*7180*/  FFMA R10, R49, R55, R10 ;  /* 0x00000037310a7223 */ /* 0x000fe2000000000a */
[C---:B------:R-:W-:Y:S01]  /*7190*/  FMUL R11, R47.reuse, R11 ;  /* 0x0000000b2f0b7220 */ /* 0x040fe20000400000 */
[C---:B------:R-:W-:Y:S01]  /*71a0*/  FMUL R0, R47.reuse, R12 ;  /* 0x0000000c2f007220 */ /* 0x040fe20000400000 */
[----:B------:R-:W-:Y:S01]  /*71b0*/  FMUL R2, R47, R13 ;  /* 0x0000000d2f027220 */ /* 0x000fe20000400000 */
[----:B------:R-:W-:Y:S01]  /*71c0*/  F2FP.F16.F32.PACK_AB R6, R9, R8 ;  /* 0x000000080906723e */ /* 0x000fe200000000ff */
[C---:B------:R-:W-:Y:S01]  /*71d0*/  FFMA R11, R49.reuse, R56, R11 ;  /* 0x00000038310b7223 */ /* 0x040fe2000000000b */
[C---:B------:R-:W-:Y:S01]  /*71e0*/  FFMA R0, R49.reuse, R57, R0 ;  /* 0x0000003931007223 */ /* 0x040fe20000000000 */
[----:B------:R-:W-:Y:S01]  /*71f0*/  FFMA R2, R49, R58, R2 ;  /* 0x0000003a31027223 */ /* 0x000fe20000000002 */
[C---:B------:R-:W-:Y:S01]  /*7200*/  FMUL R3, R47.reuse, R14 ;  /* 0x0000000e2f037220 */ /* 0x040fe20000400000 */
[C---:B------:R-:W-:Y:S01]  /*7210*/  FMUL R15, R47.reuse, R15 ;  /* 0x0000000f2f0f7220 */ /* 0x040fe20000400000 */
[C---:B------:R-:W-:Y:S01]  /*7220*/  FMUL R12, R47.reuse, R16 ;  /* 0x000000102f0c7220 */ /* 0x040fe20000400000 */
[----:B------:R-:W-:Y:S01]  /*7230*/  FMUL R13, R47, R17 ;  /* 0x000000112f0d7220 */ /* 0x000fe20000400000 */
[----:B------:R-:W-:Y:S01]  /*7240*/  FFMA R3, R49, R59, R3 ;  /* 0x0000003b31037223 */ /* 0x000fe20000000003 */
[----:B------:R-:W-:Y:S01]  /*7250*/  FMUL R14, R47, R18 ;  /* 0x000000122f0e7220 */ /* 0x000fe20000400000 */
[----:B------:R-:W-:Y:S01]  /*7260*/  FFMA R15, R49, R60, R15 ;  /* 0x0000003c310f7223 */ /* 0x000fe2000000000f */
[--C-:B------:R-:W-:Y:S02]  /*7270*/  HADD2.F32 R65, -RZ, R72.reuse.H0_H0 ;  /* 0x20000048ff417230 */ /* 0x100fe40000004100 */
[----:B------:R-:W-:Y:S01]  /*7280*/  FMUL R19, R47, R19 ;  /* 0x000000132f137220 */ /* 0x000fe20000400000 */
[----:B------:R-:W-:Y:S01]  /*7290*/  F2FP.F16.F32.PACK_AB R7, R11, R10 ;  /* 0x0000000a0b07723e */ /* 0x000fe200000000ff */
[----:B------:R-:W-:Y:S01]  /*72a0*/  FFMA R12, R49, R61, R12 ;  /* 0x0000003d310c7223 */ /* 0x000fe2000000000c */
[----:B------:R-:W-:Y:S02]  /*72b0*/  HADD2.F32 R66, -RZ, R72.H1_H1 ;  /* 0x30000048ff427230 */ /* 0x000fe40000004100 */
[----:B------:R-:W-:Y:S01]  /*72c0*/  FMUL R16, R47, R20 ;  /* 0x000000142f107220 */ /* 0x000fe20000400000 */
[----:B------:R-:W-:Y:S01]  /*72d0*/  FFMA R13, R49, R62, R13 ;  /* 0x0000003e310d7223 */ /* 0x000fe2000000000d */
[----:B------:R1:W-:Y:S01]  /*72e0*/  STS.128 [R103+UR8], R4 ;  /* 0x0000000467007988 */ /* 0x0003e20008000c08 */
[--C-:B------:R-:W-:Y:S02]  /*72f0*/  HADD2.F32 R67, -RZ, R73.reuse.H0_H0 ;  /* 0x20000049ff437230 */ /* 0x100fe40000004100 */
[----:B------:R-:W-:Y:S01]  /*7300*/  FMUL R17, R47, R21 ;  /* 0x000000152f117220 */ /* 0x000fe20000400000 */
[----:B------:R-:W-:Y:S01]  /*7310*/  FFMA R14, R49, R63, R14 ;  /* 0x0000003f310e7223 */ /* 0x000fe2000000000e */
[----:B------:R-:W-:Y:S02]  /*7320*/  HADD2.F32 R68, -RZ, R73.H1_H1 ;  /* 0x30000049ff447230 */ /* 0x000fe40000004100 */
[----:B------:R-:W-:Y:S01]  /*7330*/  FMUL R18, R47, R22 ;  /* 0x000000162f127220 */ /* 0x000fe20000400000 */
[----:B------:R-:W-:Y:S01]  /*7340*/  FFMA R19, R49, R64, R19 ;  /* 0x0000004031137223 */ /* 0x000fe20000000013 */
        /* <DEDUP_REMOVED lines=14> */
[----:B------:R-:W-:Y:S01]  /*7430*/  F2FP.F16.F32.PACK_AB R8, R2, R0 ;  /* 0x000000000208723e */ /* 0x000fe200000000ff */
[----:B------:R-:W-:Y:S01]  /*7440*/  FFMA R20, R49, R69, R20 ;  /* 0x0000004531147223 */ /* 0x000fe20000000014 */
[----:B------:R-:W-:Y:S01]  /*7450*/  F2FP.F16.F32.PACK_AB R9, R15, R3 ;  /* 0x000000030f09723e */ /* 0x000fe200000000ff */
[----:B------:R-:W-:Y:S01]  /*7460*/  HADD2.F32 R74, -RZ, R80.H1_H1 ;  /* 0x30000050ff4a7230 */ /* 0x000fe20000004100 */
[----:B------:R-:W-:Y:S01]  /*7470*/  F2FP.F16.F32.PACK_AB R10, R13, R12 ;  /* 0x0000000c0d0a723e */ /* 0x000fe200000000ff */
[----:B------:R-:W-:Y:S01]  /*7480*/  FMUL R24, R47, R28 ;  /* 0x0000001c2f187220 */ /* 0x000fe20000400000 */
[----:B------:R-:W-:Y:S01]  /*7490*/  F2FP.F16.F32.PACK_AB R11, R19, R14 ;  /* 0x0000000e130b723e */ /* 0x000fe200000000ff */
[----:B------:R-:W-:Y:S01]  /*74a0*/  FFMA R21, R49, R70, R21 ;  /* 0x0000004631157223 */ /* 0x000fe20000000015 */
[--C-:B------:R-:W-:Y:S02]  /*74b0*/  HADD2.F32 R75, -RZ, R81.reuse.H0_H0 ;  /* 0x20000051ff4b7230 */ /* 0x100fe40000004100 */
[----:B------:R-:W-:Y:S01]  /*74c0*/  FMUL R25, R47, R29 ;  /* 0x0000001d2f197220 */ /* 0x000fe20000400000 */
[----:B------:R-:W-:Y:S01]  /*74d0*/  FFMA R22, R49, R71, R22 ;  /* 0x0000004731167223 */ /* 0x000fe20000000016 */
[----:B------:R1:W-:Y:S01]  /*74e0*/  STS.128 [R111+0x10], R8 ;  /* 0x000010086f007388 */ /* 0x0003e20000000c00 */
        /* <DEDUP_REMOVED lines=28> */
[----:B------:R-:W-:Y:S02]  /*76b0*/  F2FP.F16.F32.PACK_AB R27, R35, R30 ;  /* 0x0000001e231b723e */ /* 0x000fe400000000ff */
[----:B------:R-:W-:Y:S05]  /*76c0*/  IADD3 R0, PT, PT, R102, R111, RZ ;  /* 0x0000006f66007210 */ /* 0x000fea0007ffe0ff */
        /* <DEDUP_REMOVED lines=9> */
[----:B------:R-:W-:Y:S02]  /*7760*/  UIADD3 UR10, UP0, UPT, UR54, 0x680, URZ ;  /* 0x00000680360a7890 */ /* 0x000fe4000ff1e0ff */
[----:B------:R-:W-:Y:S02]  /*7770*/  UIADD3 UR5, UPT, UPT, UR41, 0x20, URZ ;  /* 0x0000002029057890 */ /* 0x000fe4000fffe0ff */
[----:B------:R-:W-:Y:S02]  /*7780*/  UIADD3 UR4, UPT, UPT, UR48, 0x200, UR8 ;  /* 0x0000020030047890 */ /* 0x000fe4000fffe008 */
[----:B------:R-:W-:Y:S01]  /*7790*/  UIADD3.X UR11, UPT, UPT, URZ, UR55, URZ, UP0, !UPT ;  /* 0x00000037ff0b7290 */ /* 0x000fe200087fe4ff */
[----:B------:R-:W-:Y:S01]  /*77a0*/  UMOV UR6, UR42 ;  /* 0x0000002a00067c82 */ /* 0x000fe20008000000 */
[----:B------:R-:W-:Y:S07]  /*77b0*/  UMOV UR7, UR36 ;  /* 0x0000002400077c82 */ /* 0x000fee0008000000 */
[----:B------:R2:W-:Y:S02]  /*77c0*/  UTMASTG.3D [UR4], [UR10] ;  /* 0x000000040a0073b5 */ /* 0x0005e40008010000 */
[----:B--2---:R0:W-:Y:S02]  /*77d0*/  UTMACMDFLUSH ;  /* 0x00000000000079b7 */ /* 0x0041e40000000000 */
.L_x_125:
[----:B------:R-:W-:Y:S05]  /*77e0*/  BSYNC.RECONVERGENT B0 ;  /* 0x0000000000007941 */ /* 0x000fea0003800200 */
.L_x_124:
[----:B------:R-:W-:Y:S01]  /*77f0*/  UIADD3 UR43, UPT, UPT, UR43, 0x1, URZ ;  /* 0x000000012b2b7890 */ /* 0x000fe2000fffe0ff */
[----:B------:R-:W-:Y:S03]  /*7800*/  BSSY.RECONVERGENT B0, `(.L_x_126) ;  /* 0x0000008000007945 */ /* 0x000fe60003800200 */
[----:B------:R-:W-:Y:S04]  /*7810*/  UISETP.NE.AND UP0, UPT, UR43, 0x3, UPT ;  /* 0x000000032b00788c */ /* 0x000fe8000bf05270 */
[----:B------:R-:W-:Y:S02]  /*7820*/  UISETP.EQ.XOR UP1, UPT, UR40, 0x3, !UP0 ;  /* 0x000000032800788c */ /* 0x000fe4000c722a70 */
[----:B------:R-:W-:Y:S02]  /*7830*/  USEL UR56, UR43, URZ, UP0 ;  /* 0x000000ff2b387287 */ /* 0x000fe40008000000 */
[----:B------:R-:W-:Y:S04]  /*7840*/  USEL UR4, URZ, 0x1, !UP1 ;  /* 0x00000001ff047887 */ /* 0x000fe8000c800000 */
[----:B------:R-:W-:Y:S01]  /*7850*/  ULOP3.LUT UR51, UR51, UR4, URZ, 0x3c, !UPT ;  /* 0x0000000433337292 */ /* 0x000fe2000f8e3cff */
[----:B------:R-:W-:Y:S11]  /*7860*/  @P0 BRA `(.L_x_127) ;  /* 0x0000000000040947 */ /* 0x000ff60003800000 */
[----:B------:R-:W-:Y:S04]  /*7870*/  DEPBAR.LE SB0, 0x1 ;  /* 0x000080400000791a */ /* 0x000fe80000000000 */
.L_x_127:
[----:B------:R-:W-:Y:S05]  /*7880*/  BSYNC.RECONVERGENT B0 ;  /* 0x0000000000007941 */ /* 0x000fea0003800200 */
.L_x_126:
[----:B------:R-:W-:Y:S01]  /*7890*/  BAR.SYNC.DEFER_BLOCKING 0x1, 0x80 ;  /* 0x0042000000007b1d */ /* 0x000fe20000010000 */
[----:B------:R-:W-:Y:S01]  /*78a0*/  UISETP.NE.AND UP0, UPT, UR50, -0x2, UPT ;  /* 0xfffffffe3200788c */ /* 0x000fe2000bf05270 */
[----:B------:R-:W-:Y:S08]  /*78b0*/  IADD3 R45, PT, PT, R45, 0x1, RZ ;  /* 0x000000012d2d7810 */ /* 0x000ff00007ffe0ff */
[----:B------:R-:W-:Y:S05]  /*78c0*/  BRA.U !UP0, `(.L_x_128) ;  /* 0x0000000108287547 */ /* 0x000fea000b800000 */
[----:B------:R-:W-:Y:S01]  /*78d0*/  ISETP.NE.AND P0, PT, R109, RZ, PT ;  /* 0x000000ff6d00720c */ /* 0x000fe20003f05270 */
[----:B------:R-:W-:Y:S01]  /*78e0*/  IMAD.U32 R2, RZ, RZ, UR49 ;  /* 0x00000031ff027e24 */ /* 0x000fe2000f8e00ff */
[----:B------:R-:W-:Y:S01]  /*78f0*/  UIADD3 UR49, UPT, UPT, UR49, 0x1, URZ ;  /* 0x0000000131317890 */ /* 0x000fe2000fffe0ff */
[----:B-1----:R-:W-:Y:S03]  /*7900*/  IMAD.U32 R0, RZ, RZ, UR37 ;  /* 0x00000025ff007e24 */ /* 0x002fe6000f8e00ff */
[----:B------:R-:W-:Y:S04]  /*7910*/  UISETP.NE.AND UP0, UPT, UR49, 0x3, UPT ;  /* 0x000000033100788c */ /* 0x000fe8000bf05270 */
[----:B------:R-:W-:Y:S03]  /*7920*/  USEL UR49, UR49, URZ, UP0 ;  /* 0x000000ff31317287 */ /* 0x000fe60008000000 */
[----:B------:R-:W-:Y:S05]  /*7930*/  @P0 LEA R2, R2, UR48, 0x3 ;  /* 0x0000003002020c11 */ /* 0x000fea000f8e18ff */
[----:B------:R-:W-:Y:S05]  /*7940*/  @P0 VIADD R2, R2, 0x68 ;  /* 0x0000006802020836 */ /* 0x000fea0000000000 */
[----:B------:R-:W-:Y:S04]  /*7950*/  @P0 PRMT R0, R0, 0x654, R2 ;  /* 0x0000065400000816 */ /* 0x000fe80000000002 */
[----:B------:R2:W-:Y:S03]  /*7960*/  @P0 SYNCS.ARRIVE.TRANS64.RED.A1T0 RZ, [R0+URZ], RZ ;  /* 0x000000ff00ff09a7 */ /* 0x0005e600081004ff */
.L_x_128:
[----:B------:R-:W-:Y:S01]  /*7970*/  ISETP.NE.AND P2, PT, R105, RZ, PT ;  /* 0x000000ff6900720c */ /* 0x000fe20003f45270 */
[----:B------:R-:W-:Y:S01]  /*7980*/  UIADD3 UR50, UPT, UPT, UR50, 0x2, URZ ;  /* 0x0000000232327890 */ /* 0x000fe2000fffe0ff */
[----:B------:R-:W-:Y:S01]  /*7990*/  ISETP.NE.AND P0, PT, R108, 0x2, PT ;  /* 0x000000026c00780c */ /* 0x000fe20003f05270 */
[----:B------:R-:W-:Y:S01]  /*79a0*/  IMAD.IADD R15, R43, 0x1, R90 ;  /* 0x000000012b0f7824 */ /* 0x000fe200078e025a */
[----:B------:R-:W-:Y:S01]  /*79b0*/  ISETP.NE.AND P1, PT, R45, 0x4, PT ;  /* 0x000000042d00780c */ /* 0x000fe20003f25270 */
[----:B------:R-:W-:Y:S01]  /*79c0*/  IMAD.IADD R14, R44, 0x1, R91 ;  /* 0x000000012c0e7824 */ /* 0x000fe200078e025b */
[----:B------:R-:W-:Y:S02]  /*79d0*/  SEL R2, RZ, 0x1, P0 ;  /* 0x00000001ff027807 */ /* 0x000fe40000000000 */
[----:B-12---:R-:W-:Y:S02]  /*79e0*/  SEL R0, RZ, 0x1, P1 ;  /* 0x00000001ff007807 */ /* 0x006fe40000800000 */
[----:B------:R-:W-:Y:S02]  /*79f0*/  LOP3.LUT R100, R100, R2, RZ, 0x3c, !PT ;  /* 0x0000000264647212 */ /* 0x000fe400078e3cff */
[----:B------:R-:W-:Y:S02]  /*7a00*/  LOP3.LUT R101, R101, R0, RZ, 0x3c, !PT ;  /* 0x0000000065657212 */ /* 0x000fe400078e3cff */
[----:B------:R-:W-:Y:S02]  /*7a10*/  @P2 R2UR UR36, R99 ;  /* 0x00000000632422ca */ /* 0x000fe400000e0000 */
[----:B------:R-:W-:Y:S02]  /*7a20*/  SEL R108, R108, RZ, P0 ;  /* 0x000000ff6c6c7207 */ /* 0x000fe40000000000 */
[----:B------:R-:W-:Y:S01]  /*7a30*/  SEL R45, R45, RZ, P1 ;  /* 0x000000ff2d2d7207 */ /* 0x000fe20000800000 */
[----:B------:R-:W-:Y:S10]  /*7a40*/  @P2 BRA `(.L_x_129) ;  /* 0xffffffd800082947 */ /* 0x000ff4000383ffff */
[----:B------:R-:W-:-:S09]  /*7a50*/  UISETP.NE.AND UP0, UPT, UR53, URZ, UPT ;  /* 0x000000ff3500728c */ /* 0x000fd2000bf05270 */
[----:B------:R-:W-:Y:S05]  /*7a60*/  BRA.U !UP0, `(.L_x_130) ;  /* 0x0000000108487547 */ /* 0x000fea000b800000 */
[----:B------:R-:W1:Y:S02]  /*7a70*/  LDCU.64 UR4, c[0x0][0x890] ;  /* 0x00011200ff0477ac */ /* 0x000e640008000a00 */
[----:B-1----:R-:W-:-:S04]  /*7a80*/  UISETP.NE.U32.AND UP0, UPT, UR4, URZ, UPT ;  /* 0x000000ff0400728c */ /* 0x002fc8000bf05070 */
[----:B------:R-:W-:-:S09]  /*7a90*/  UISETP.NE.AND.EX UP0, UPT, UR5, URZ, UPT, UP0 ;  /* 0x000000ff0500728c */ /* 0x000fd2000bf05300 */
[----:B------:R-:W-:Y:S05]  /*7aa0*/  BRA.U UP0, `(.L_x_131) ;  /* 0x00000001000c7547 */ /* 0x000fea000b800000 */
[----:B------:R-:W-:-:S13]  /*7ab0*/  FSETP.NEU.AND P0, PT, R49, RZ, PT ;  /* 0x000000ff3100720b */ /* 0x000fda0003f0d000 */
[----:B------:R-:W-:Y:S05]  /*7ac0*/  @!P0 EXIT ;  /* 0x000000000000894d */ /* 0x000fea0003800000 */
[----:B------:R-:W-:Y:S05]  /*7ad0*/  BRA `(.L_x_130) ;  /* 0x00000000002c7947 */ /* 0x000fea0003800000 */
.L_x_131:
[----:B------:R-:W-:Y:S01]  /*7ae0*/  ISETP.NE.AND P0, PT, R107, RZ, PT ;  /* 0x000000ff6b00720c */ /* 0x000fe20003f05270 */
[----:B------:R-:W-:-:S12]  /*7af0*/  BSSY.RECONVERGENT B0, `(.L_x_130) ;  /* 0x0000009000007945 */ /* 0x000fd80003800200 */
[----:B------:R-:W-:Y:S05]  /*7b00*/  @P0 BRA `(.L_x_132) ;  /* 0x0000000000140947 */ /* 0x000fea0003800000 */
[----:B------:R-:W1:Y:S02]  /*7b10*/  LDCU.64 UR4, c[0x0][0x888] ;  /* 0x00011100ff0477ac */ /* 0x000e640008000a00 */
[----:B-1----:R-:W-:-:S04]  /*7b20*/  ISETP.NE.U32.AND P0, PT, RZ, UR4, PT ;  /* 0x00000004ff007c0c */ /* 0x002fc8000bf05070 */
[----:B------:R-:W-:-:S13]  /*7b30*/  ISETP.NE.AND.EX P0, PT, RZ, UR5, PT, P0 ;  /* 0x00000005ff007c0c */ /* 0x000fda000bf05300 */
[----:B------:R-:W-:Y:S05]  /*7b40*/  @!P0 EXIT ;  /* 0x000000000000894d */ /* 0x000fea0003800000 */
[----:B------:R-:W-:Y:S05]  /*7b50*/  BRA `(.L_x_133) ;  /* 0x0000000000087947 */ /* 0x000fea0003800000 */
.L_x_132:
[----:B------:R-:W-:-:S13]  /*7b60*/  FSETP.NEU.AND P0, PT, R49, RZ, PT ;  /* 0x000000ff3100720b */ /* 0x000fda0003f0d000 */
[----:B------:R-:W-:Y:S05]  /*7b70*/  @!P0 EXIT ;  /* 0x000000000000894d */ /* 0x000fea0003800000 */
.L_x_133:
[----:B------:R-:W-:Y:S05]  /*7b80*/  BSYNC.RECONVERGENT B0 ;  /* 0x0000000000007941 */ /* 0x000fea0003800200 */
.L_x_130:
[----:B------:R-:W-:Y:S01]  /*7b90*/  ULEA UR4, UR49, UR48, 0x3 ;  /* 0x0000003031047291 */ /* 0x000fe2000f8e18ff */
[----:B------:R-:W-:-:S04]  /*7ba0*/  DEPBAR.LE SB0, 0x0 ;  /* 0x000080000000791a */ /* 0x000fc80000000000 */
[----:B------:R-:W-:-:S04]  /*7bb0*/  UIADD3 UR4, UPT, UPT, UR4, 0x68, URZ ;  /* 0x0000006804047890 */ /* 0x000fc8000fffe0ff */
[----:B------:R-:W-:-:S09]  /*7bc0*/  UPRMT UR4, UR37, 0x654, UR4 ;  /* 0x0000065425047896 */ /* 0x000fd20008000004 */
[----:B------:R-:W-:Y:S01]  /*7bd0*/  SYNCS.ARRIVE.TRANS64.RED.A1T0 RZ, [UR4], RZ ;  /* 0x000000ffffff79a7 */ /* 0x000fe20008100404 */
[----:B------:R-:W-:Y:S05]  /*7be0*/  EXIT ;  /* 0x000000000000794d */ /* 0x000fea0003800000 */
.L_x_24:
[----:B--2---:R2:W4:Y:S02]  /*7bf0*/  SYNCS.PHASECHK.TRANS64.TRYWAIT P0, [R2+URZ+0x100], R3 ;  /* 0x00010003020075a7 */ /* 0x00452400080011ff */
[----:B----4-:R-:W-:Y:S05]  /*7c00*/  @!P0 NANOSLEEP.SYNCS 0x989680 ;  /* 0x009896800000895d */ /* 0x010fea0003900000 */
[----:B------:R-:W4:Y:S02]  /*7c10*/  @!P0 SYNCS.PHASECHK.TRANS64 P0, [R2+URZ+0x100], R3 ;  /* 0x00010003020085a7 */ /* 0x000f2400080010ff */
[----:B----4-:R-:W-:Y:S05]  /*7c20*/  @!P0 BRA `(.L_x_24) ;  /* 0xfffffffc00f08947 */ /* 0x010fea000383ffff */
[----:B------:R-:W-:Y:S05]  /*7c30*/  BRA `(.L_x_134) ;  /* 0xffffff9800f47947 */ /* 0x000fea000383ffff */
.L_x_27:
[----:B------:R-:W-:-:S07]  /*7c40*/  MOV R2, UR33 ;  /* 0x0000002100027c02 */ /* 0x000fce0008000f00 */
.L_x_135:
[----:B-1----:R1:W2:Y:S02]  /*7c50*/  SYNCS.PHASECHK.TRANS64.TRYWAIT P0, [R2+URZ+0x28], R4 ;  /* 0x00002804020075a7 */ /* 0x0022a400080011ff */
[----:B--2---:R-:W-:Y:S05]  /*7c60*/  @!P0 NANOSLEEP.SYNCS 0x989680 ;  /* 0x009896800000895d */ /* 0x004fea0003900000 */
[----:B------:R-:W2:Y:S02]  /*7c70*/  @!P0 SYNCS.PHASECHK.TRANS64 P0, [R2+URZ+0x28], R4 ;  /* 0x00002804020085a7 */ /* 0x000ea400080010ff */
[----:B--2---:R-:W-:Y:S05]  /*7c80*/  @!P0 BRA `(.L_x_135) ;  /* 0xfffffffc00f08947 */ /* 0x004fea000383ffff */
[----:B------:R-:W-:Y:S05]  /*7c90*/  BRA `(.L_x_26) ;  /* 0xffffff9c005c7947 */ /* 0x000fea000383ffff */
.L_x_34:
[----:B-1----:R-:W-:-:S07]  /*7ca0*/  MOV R2, UR17 ;  /* 0x0000001100027c02 */ /* 0x002fce0008000f00 */
.L_x_136:
[----:B-1----:R1:W2:Y:S02]  /*7cb0*/  SYNCS.PHASECHK.TRANS64.TRYWAIT P0, [R2+URZ+0x28], R4 ;  /* 0x00002804020075a7 */ /* 0x0022a400080011ff */
[----:B--2---:R-:W-:Y:S05]  /*7cc0*/  @!P0 NANOSLEEP.SYNCS 0x989680 ;  /* 0x009896800000895d */ /* 0x004fea0003900000 */
[----:B------:R-:W2:Y:S02]  /*7cd0*/  @!P0 SYNCS.PHASECHK.TRANS64 P0, [R2+URZ+0x28], R4 ;  /* 0x00002804020085a7 */ /* 0x000ea400080010ff */
[----:B--2---:R-:W-:Y:S05]  /*7ce0*/  @!P0 BRA `(.L_x_136) ;  /* 0xfffffffc00f08947 */ /* 0x004fea000383ffff */
[----:B------:R-:W-:Y:S05]  /*7cf0*/  BRA `(.L_x_33) ;  /* 0xffffffa000187947 */ /* 0x000fea000383ffff */
.L_x_39:
[----:B-1----:R1:W2:Y:S02]  /*7d00*/  SYNCS.PHASECHK.TRANS64.TRYWAIT P0, [R2+URZ+0x90], R3 ;  /* 0x00009003020075a7 */ /* 0x0022a400080011ff */
[----:B--2---:R-:W-:Y:S05]  /*7d10*/  @!P0 NANOSLEEP.SYNCS 0x989680 ;  /* 0x009896800000895d */ /* 0x004fea0003900000 */
[----:B------:R-:W2:Y:S02]  /*7d20*/  @!P0 SYNCS.PHASECHK.TRANS64 P0, [R2+URZ+0x90], R3 ;  /* 0x00009003020085a7 */ /* 0x000ea400080010ff */
[----:B--2---:R-:W-:Y:S05]  /*7d30*/  @!P0 BRA `(.L_x_39) ;  /* 0xfffffffc00f08947 */ /* 0x004fea000383ffff */
[----:B------:R-:W-:Y:S05]  /*7d40*/  BRA `(.L_x_137) ;  /* 0xffffffa000bc7947 */ /* 0x000fea000383ffff */
.L_x_43:
[----:B---3--:R-:W-:-:S07]  /*7d50*/  MOV R0, UR5 ;  /* 0x0000000500007c02 */ /* 0x008fce0008000f00 */
.L_x_138:
[----:B-1----:R1:W2:Y:S02]  /*7d60*/  SYNCS.PHASECHK.TRANS64.TRYWAIT P0, [R0+URZ], R2 ;  /* 0x00000002000075a7 */ /* 0x0022a400080011ff */
[----:B--2---:R-:W-:Y:S05]  /*7d70*/  @!P0 NANOSLEEP.SYNCS 0x989680 ;  /* 0x009896800000895d */ /* 0x004fea0003900000 */
[----:B------:R-:W2:Y:S02]  /*7d80*/  @!P0 SYNCS.PHASECHK.TRANS64 P0, [R0+URZ], R2 ;  /* 0x00000002000085a7 */ /* 0x000ea400080010ff */
[----:B--2---:R-:W-:Y:S05]  /*7d90*/  @!P0 BRA `(.L_x_138) ;  /* 0xfffffffc00f08947 */ /* 0x004fea000383ffff */
[----:B------:R-:W-:Y:S05]  /*7da0*/  BRA `(.L_x_139) ;  /* 0xffffffa8002c7947 */ /* 0x000fea000383ffff */
.L_x_44:
[----:B---3--:R-:W-:-:S07]  /*7db0*/  MOV R0, UR5 ;  /* 0x0000000500007c02 */ /* 0x008fce0008000f00 */
.L_x_140:
[----:B-1----:R1:W2:Y:S02]  /*7dc0*/  SYNCS.PHASECHK.TRANS64.TRYWAIT P0, [R0+URZ], R3 ;  /* 0x00000003000075a7 */ /* 0x0022a400080011ff */
[----:B--2---:R-:W-:Y:S05]  /*7dd0*/  @!P0 NANOSLEEP.SYNCS 0x989680 ;  /* 0x009896800000895d */ /* 0x004fea0003900000 */
[----:B------:R-:W2:Y:S02]  /*7de0*/  @!P0 SYNCS.PHASECHK.TRANS64 P0, [R0+URZ], R3 ;  /* 0x00000003000085a7 */ /* 0x000ea400080010ff */
[----:B--2---:R-:W-:Y:S05]  /*7df0*/  @!P0 BRA `(.L_x_140) ;  /* 0xfffffffc00f08947 */ /* 0x004fea000383ffff */
[----:B------:R-:W-:Y:S05]  /*7e00*/  BRA `(.L_x_141) ;  /* 0xffffffa800387947 */ /* 0x000fea000383ffff */
.L_x_45:
[----:B---3--:R-:W-:-:S07]  /*7e10*/  MOV R0, UR5 ;  /* 0x0000000500007c02 */ /* 0x008fce0008000f00 */
.L_x_142:
[----:B-1----:R1:W2:Y:S02]  /*7e20*/  SYNCS.PHASECHK.TRANS64.TRYWAIT P0, [R0+URZ], R3 ;  /* 0x00000003000075a7 */ /* 0x0022a400080011ff */
[----:B--2---:R-:W-:Y:S05]  /*7e30*/  @!P0 NANOSLEEP.SYNCS 0x989680 ;  /* 0x009896800000895d */ /* 0x004fea0003900000 */
[----:B------:R-:W2:Y:S02]  /*7e40*/  @!P0 SYNCS.PHASECHK.TRANS64 P0, [R0+URZ], R3 ;  /* 0x00000003000085a7 */ /* 0x000ea400080010ff */
[----:B--2---:R-:W-:Y:S05]  /*7e50*/  @!P0 BRA `(.L_x_142) ;  /* 0xfffffffc00f08947 */ /* 0x004fea000383ffff */
[----:B------:R-:W-:Y:S05]  /*7e60*/  BRA `(.L_x_143) ;  /* 0xffffffa800447947 */ /* 0x000fea000383ffff */
.L_x_46:
[----:B---3--:R-:W-:-:S07]  /*7e70*/  MOV R0, UR5 ;  /* 0x0000000500007c02 */ /* 0x008fce0008000f00 */
.L_x_144:
[----:B-1----:R1:W2:Y:S02]  /*7e80*/  SYNCS.PHASECHK.TRANS64.TRYWAIT P0, [R0+URZ], R3 ;  /* 0x00000003000075a7 */ /* 0x0022a400080011ff */
[----:B--2---:R-:W-:Y:S05]  /*7e90*/  @!P0 NANOSLEEP.SYNCS 0x989680 ;  /* 0x009896800000895d */ /* 0x004fea0003900000 */
[----:B------:R-:W2:Y:S02]  /*7ea0*/  @!P0 SYNCS.PHASECHK.TRANS64 P0, [R0+URZ], R3 ;  /* 0x00000003000085a7 */ /* 0x000ea400080010ff */
[----:B--2---:R-:W-:Y:S05]  /*7eb0*/  @!P0 BRA `(.L_x_144) ;  /* 0xfffffffc00f08947 */ /* 0x004fea000383ffff */
[----:B------:R-:W-:Y:S05]  /*7ec0*/  BRA `(.L_x_145) ;  /* 0xffffffa800507947 */ /* 0x000fea000383ffff */
.L_x_49:
[----:B-1----:R1:W2:Y:S02]  /*7ed0*/  SYNCS.PHASECHK.TRANS64.TRYWAIT P0, [R0+URZ+0xf0], R4 ;  /* 0x0000f004000075a7 */ /* 0x0022a400080011ff */
[----:B--2---:R-:W-:Y:S05]  /*7ee0*/  @!P0 NANOSLEEP.SYNCS 0x989680 ;  /* 0x009896800000895d */ /* 0x004fea0003900000 */
[----:B------:R-:W2:Y:S02]  /*7ef0*/  @!P0 SYNCS.PHASECHK.TRANS64 P0, [R0+URZ+0xf0], R4 ;  /* 0x0000f004000085a7 */ /* 0x000ea400080010ff */
[----:B--2---:R-:W-:Y:S05]  /*7f00*/  @!P0 BRA `(.L_x_49) ;  /* 0xfffffffc00f08947 */ /* 0x004fea000383ffff */
[----:B------:R-:W-:Y:S05]  /*7f10*/  BRA `(.L_x_146) ;  /* 0xffffffa800b07947 */ /* 0x000fea000383ffff */
.L_x_50:
[----:B------:R-:W-:-:S07]  /*7f20*/  MOV R0, UR5 ;  /* 0x0000000500007c02 */ /* 0x000fce0008000f00 */
.L_x_147:
[----:B-1----:R1:W2:Y:S02]  /*7f30*/  SYNCS.PHASECHK.TRANS64.TRYWAIT P0, [R0+URZ+0xa0], R5 ;  /* 0x0000a005000075a7 */ /* 0x0022a400080011ff */
[----:B--2---:R-:W-:Y:S05]  /*7f40*/  @!P0 NANOSLEEP.SYNCS 0x989680 ;  /* 0x009896800000895d */ /* 0x004fea0003900000 */
[----:B------:R-:W2:Y:S02]  /*7f50*/  @!P0 SYNCS.PHASECHK.TRANS64 P0, [R0+URZ+0xa0], R5 ;  /* 0x0000a005000085a7 */ /* 0x000ea400080010ff */
[----:B--2---:R-:W-:Y:S05]  /*7f60*/  @!P0 BRA `(.L_x_147) ;  /* 0xfffffffc00f08947 */ /* 0x004fea000383ffff */
[----:B------:R-:W-:Y:S05]  /*7f70*/  BRA `(.L_x_148) ;  /* 0xffffffa800c07947 */ /* 0x000fea000383ffff */
.L_x_51:
[----:B-1----:R1:W2:Y:S02]  /*7f80*/  SYNCS.PHASECHK.TRANS64.TRYWAIT P1, [R0+URZ+0x90], R4 ;  /* 0x00009004000075a7 */ /* 0x0022a400080211ff */
[----:B--2---:R-:W-:Y:S05]  /*7f90*/  @!P1 NANOSLEEP.SYNCS 0x989680 ;  /* 0x009896800000995d */ /* 0x004fea0003900000 */
[----:B------:R-:W2:Y:S02]  /*7fa0*/  @!P1 SYNCS.PHASECHK.TRANS64 P1, [R0+URZ+0x90], R4 ;  /* 0x00009004000095a7 */ /* 0x000ea400080210ff */
[----:B--2---:R-:W-:Y:S05]  /*7fb0*/  @!P1 BRA `(.L_x_51) ;  /* 0xfffffffc00f09947 */ /* 0x004fea000383ffff */
[----:B------:R-:W-:Y:S05]  /*7fc0*/  BRA `(.L_x_149) ;  /* 0xffffffa800f07947 */ /* 0x000fea000383ffff */
.L_x_54:
[----:B------:R-:W-:-:S07]  /*7fd0*/  MOV R0, UR5 ;  /* 0x0000000500007c02 */ /* 0x000fce0008000f00 */
.L_x_150:
[----:B-1----:R1:W2:Y:S02]  /*7fe0*/  SYNCS.PHASECHK.TRANS64.TRYWAIT P0, [R0+URZ+0xa0], R2 ;  /* 0x0000a002000075a7 */ /* 0x0022a400080011ff */
[----:B--2---:R-:W-:Y:S05]  /*7ff0*/  @!P0 NANOSLEEP.SYNCS 0x989680 ;  /* 0x009896800000895d */ /* 0x004fea0003900000 */
[----:B------:R-:W2:Y:S02]  /*8000*/  @!P0 SYNCS.PHASECHK.TRANS64 P0, [R0+URZ+0xa0], R2 ;  /* 0x0000a002000085a7 */ /* 0x000ea400080010ff */
[----:B--2---:R-:W-:Y:S05]  /*8010*/  @!P0 BRA `(.L_x_150) ;  /* 0xfffffffc00f08947 */ /* 0x004fea000383ffff */
[----:B------:R-:W-:Y:S05]  /*8020*/  BRA `(.L_x_53) ;  /* 0xffffffac00447947 */ /* 0x000fea000383ffff */
.L_x_63:
[----:B-1----:R-:W-:-:S04]  /*8030*/  MOV R4, UR6 ;  /* 0x0000000600047c02 */ /* 0x002fc80008000f00 */
[----:B------:R1:W2:Y:S03]  /*8040*/  SYNCS.PHASECHK.TRANS64.TRYWAIT P0, [R4+URZ+0x8], R5 ;  /* 0x00000805040075a7 */ /* 0x0002a600080011ff */
[----:B--2---:R-:W-:Y:S05]  /*8050*/  @!P0 NANOSLEEP.SYNCS 0x989680 ;  /* 0x009896800000895d */ /* 0x004fea0003900000 */
[----:B------:R-:W2:Y:S02]  /*8060*/  @!P0 SYNCS.PHASECHK.TRANS64 P0, [R4+URZ+0x8], R5 ;  /* 0x00000805040085a7 */ /* 0x000ea400080010ff */
[----:B--2---:R-:W-:Y:S05]  /*8070*/  @!P0 BRA `(.L_x_63) ;  /* 0xfffffffc00ec8947 */ /* 0x004fea000383ffff */
[----:B------:R-:W-:Y:S05]  /*8080*/  BRA `(.L_x_62) ;  /* 0xffffffac00f87947 */ /* 0x000fea000383ffff */
.L_x_65:
[----:B------:R-:W-:Y:S01]  /*8090*/  BSSY B0, `(.L_x_151) ;  /* 0x0000006000007945 */ /* 0x000fe20003800000 */
[----:B------:R-:W-:-:S07]  /*80a0*/  MOV R15, 0xffffffff ;  /* 0xffffffff000f7802 */ /* 0x000fce0000000f00 */
[----:B-1---5:R-:W-:Y:S05]  /*80b0*/  WARPSYNC.COLLECTIVE R15, `(.L_x_152) ;  /* 0x000000000f0c7348 */ /* 0x022fea0003c00000 */
[----:B------:R-:W-:Y:S02]  /*80c0*/  ELECT P6, UR79, PT ;  /* 0x00000000004f782f */ /* 0x000fe400038c0000 */
[----:B------:R-:W-:Y:S01]  /*80d0*/  MOV R14, UR79 ;  /* 0x0000004f000e7c02 */ /* 0x000fe20008000f00 */
[----:B-1---5:R-:W-:Y:S10]  /*80e0*/  ENDCOLLECTIVE ;  /* 0x000000000000791b */ /* 0x022ff40003800000 */
.L_x_152:
[----:B------:R-:W-:Y:S05]  /*80f0*/  BSYNC B0 ;  /* 0x0000000000007941 */ /* 0x000fea0003800000 */
.L_x_151:
[----:B------:R-:W-:Y:S05]  /*8100*/  BRA `(.L_x_153) ;  /* 0xffffffb000287947 */ /* 0x000fea000383ffff */
.L_x_67:
[----:B-1----:R-:W-:-:S04]  /*8110*/  MOV R2, UR6 ;  /* 0x0000000600027c02 */ /* 0x002fc80008000f00 */
[----:B------:R1:W2:Y:S03]  /*8120*/  SYNCS.PHASECHK.TRANS64.TRYWAIT P0, [R2+URZ+0x8], R3 ;  /* 0x00000803020075a7 */ /* 0x0002a600080011ff */
[----:B--2---:R-:W-:Y:S05]  /*8130*/  @!P0 NANOSLEEP.SYNCS 0x989680 ;  /* 0x009896800000895d */ /* 0x004fea0003900000 */
[----:B------:R-:W2:Y:S02]  /*8140*/  @!P0 SYNCS.PHASECHK.TRANS64 P0, [R2+URZ+0x8], R3 ;  /* 0x00000803020085a7 */ /* 0x000ea400080010ff */
[----:B--2---:R-:W-:Y:S05]  /*8150*/  @!P0 BRA `(.L_x_67) ;  /* 0xfffffffc00ec8947 */ /* 0x004fea000383ffff */
[----:B------:R-:W-:Y:S05]  /*8160*/  BRA `(.L_x_66) ;  /* 0xffffffb0002c7947 */ /* 0x000fea000383ffff */
.L_x_68:
[----:B-1----:R1:W2:Y:S02]  /*8170*/  SYNCS.PHASECHK.TRANS64.TRYWAIT P0, [R0+URZ+0x90], R4 ;  /* 0x00009004000075a7 */ /* 0x0022a400080011ff */
[----:B--2---:R-:W-:Y:S05]  /*8180*/  @!P0 NANOSLEEP.SYNCS 0x989680 ;  /* 0x009896800000895d */ /* 0x004fea0003900000 */
[----:B------:R-:W2:Y:S02]  /*8190*/  @!P0 SYNCS.PHASECHK.TRANS64 P0, [R0+URZ+0x90], R4 ;  /* 0x00009004000085a7 */ /* 0x000ea400080010ff */
[----:B--2---:R-:W-:Y:S05]  /*81a0*/  @!P0 BRA `(.L_x_68) ;  /* 0xfffffffc00f08947 */ /* 0x004fea000383ffff */
[----:B------:R-:W-:Y:S05]  /*81b0*/  BRA `(.L_x_154) ;  /* 0xffffffb400087947 */ /* 0x000fea000383ffff */
.L_x_70:
[----:B------:R-:W-:-:S07]  /*81c0*/  MOV R0, UR10 ;  /* 0x0000000a00007c02 */ /* 0x000fce0008000f00 */
.L_x_155:
[----:B-1----:R1:W2:Y:S02]  /*81d0*/  SYNCS.PHASECHK.TRANS64.TRYWAIT P0, [R0+URZ+0xd0], R4 ;  /* 0x0000d004000075a7 */ /* 0x0022a400080011ff */
[----:B--2---:R-:W-:Y:S05]  /*81e0*/  @!P0 NANOSLEEP.SYNCS 0x989680 ;  /* 0x009896800000895d */ /* 0x004fea0003900000 */
[----:B------:R-:W2:Y:S02]  /*81f0*/  @!P0 SYNCS.PHASECHK.TRANS64 P0, [R0+URZ+0xd0], R4 ;  /* 0x0000d004000085a7 */ /* 0x000ea400080010ff */
[----:B--2---:R-:W-:Y:S05]  /*8200*/  @!P0 BRA `(.L_x_155) ;  /* 0xfffffffc00f08947 */ /* 0x004fea000383ffff */
[----:B------:R-:W-:Y:S05]  /*8210*/  BRA `(.L_x_156) ;  /* 0xffffffb400547947 */ /* 0x000fea000383ffff */
.L_x_73:
[----:B------:R-:W-:Y:S07]  /*8220*/  MOV R0, UR9 ;  /* 0x0000000900007c02 */ /* 0x000fee0008000f00 */
.L_x_157:
[----:B-1----:R1:W2:Y:S02]  /*8230*/  SYNCS.PHASECHK.TRANS64.TRYWAIT P0, [R0+URZ], R4 ;  /* 0x00000004000075a7 */ /* 0x0022a400080011ff */
[----:B--2---:R-:W-:Y:S05]  /*8240*/  @!P0 NANOSLEEP.SYNCS 0x989680 ;  /* 0x009896800000895d */ /* 0x004fea0003900000 */
[----:B------:R-:W2:Y:S02]  /*8250*/  @!P0 SYNCS.PHASECHK.TRANS64 P0, [R0+URZ], R4 ;  /* 0x00000004000085a7 */ /* 0x000ea400080010ff */
[----:B--2---:R-:W-:Y:S05]  /*8260*/  @!P0 BRA `(.L_x_157) ;  /* 0xfffffffc00f08947 */ /* 0x004fea000383ffff */
[----:B------:R-:W-:Y:S05]  /*8270*/  BRA `(.L_x_72) ;  /* 0xffffffb400687947 */ /* 0x000fea000383ffff */
.L_x_77:
[----:B-1----:R-:W-:-:S07]  /*8280*/  MOV R0, UR7 ;  /* 0x0000000700007c02 */ /* 0x002fce0008000f00 */
.L_x_158:
[----:B-1----:R1:W2:Y:S02]  /*8290*/  SYNCS.PHASECHK.TRANS64.TRYWAIT P0, [R0+URZ], R2 ;  /* 0x00000002000075a7 */ /* 0x0022a400080011ff */
[----:B--2---:R-:W-:Y:S05]  /*82a0*/  @!P0 NANOSLEEP.SYNCS 0x989680 ;  /* 0x009896800000895d */ /* 0x004fea0003900000 */
[----:B------:R-:W2:Y:S02]  /*82b0*/  @!P0 SYNCS.PHASECHK.TRANS64 P0, [R0+URZ], R2 ;  /* 0x00000002000085a7 */ /* 0x000ea400080010ff */
[----:B--2---:R-:W-:Y:S05]  /*82c0*/  @!P0 BRA `(.L_x_158) ;  /* 0xfffffffc00f08947 */ /* 0x004fea000383ffff */
[----:B------:R-:W-:Y:S05]  /*82d0*/  BRA `(.L_x_159) ;  /* 0xffffffb800347947 */ /* 0x000fea000383ffff */
.L_x_78:
[----:B------:R-:W-:-:S07]  /*82e0*/  MOV R0, UR7 ;  /* 0x0000000700007c02 */ /* 0x000fce0008000f00 */
.L_x_160:
[----:B-1----:R1:W2:Y:S02]  /*82f0*/  SYNCS.PHASECHK.TRANS64.TRYWAIT P0, [R0+URZ], R3 ;  /* 0x00000003000075a7 */ /* 0x0022a400080011ff */
[----:B--2---:R-:W-:Y:S05]  /*8300*/  @!P0 NANOSLEEP.SYNCS 0x989680 ;  /* 0x009896800000895d */ /* 0x004fea0003900000 */
[----:B------:R-:W2:Y:S02]  /*8310*/  @!P0 SYNCS.PHASECHK.TRANS64 P0, [R0+URZ], R3 ;  /* 0x00000003000085a7 */ /* 0x000ea400080010ff */
[----:B--2---:R-:W-:Y:S05]  /*8320*/  @!P0 BRA `(.L_x_160) ;  /* 0xfffffffc00f08947 */ /* 0x004fea000383ffff */
[----:B------:R-:W-:Y:S05]  /*8330*/  BRA `(.L_x_161) ;  /* 0xffffffb800407947 */ /* 0x000fea000383ffff */
.L_x_79:
[----:B------:R-:W-:-:S07]  /*8340*/  MOV R0, UR7 ;  /* 0x0000000700007c02 */ /* 0x000fce0008000f00 */
.L_x_162:
[----:B-1----:R1:W2:Y:S02]  /*8350*/  SYNCS.PHASECHK.TRANS64.TRYWAIT P0, [R0+URZ], R3 ;  /* 0x00000003000075a7 */ /* 0x0022a400080011ff */
[----:B--2---:R-:W-:Y:S05]  /*8360*/  @!P0 NANOSLEEP.SYNCS 0x989680 ;  /* 0x009896800000895d */ /* 0x004fea0003900000 */
[----:B------:R-:W2:Y:S02]  /*8370*/  @!P0 SYNCS.PHASECHK.TRANS64 P0, [R0+URZ], R3 ;  /* 0x00000003000085a7 */ /* 0x000ea400080010ff */
[----:B--2---:R-:W-:Y:S05]  /*8380*/  @!P0 BRA `(.L_x_162) ;  /* 0xfffffffc00f08947 */ /* 0x004fea000383ffff */
[----:B------:R-:W-:Y:S05]  /*8390*/  BRA `(.L_x_163) ;  /* 0xffffffb8004c7947 */ /* 0x000fea000383ffff */
.L_x_82:
[----:B------:R-:W-:-:S07]  /*83a0*/  MOV R0, UR8 ;  /* 0x0000000800007c02 */ /* 0x000fce0008000f00 */
.L_x_164:
[----:B-1----:R1:W2:Y:S02]  /*83b0*/  SYNCS.PHASECHK.TRANS64.TRYWAIT P1, [R0+URZ+0x110], R2 ;  /* 0x00011002000075a7 */ /* 0x0022a400080211ff */
[----:B--2---:R-:W-:Y:S05]  /*83c0*/  @!P1 NANOSLEEP.SYNCS 0x989680 ;  /* 0x009896800000995d */ /* 0x004fea0003900000 */
[----:B------:R-:W2:Y:S02]  /*83d0*/  @!P1 SYNCS.PHASECHK.TRANS64 P1, [R0+URZ+0x110], R2 ;  /* 0x00011002000095a7 */ /* 0x000ea400080210ff */
[----:B--2---:R-:W-:Y:S05]  /*83e0*/  @!P1 BRA `(.L_x_164) ;  /* 0xfffffffc00f09947 */ /* 0x004fea000383ffff */
[----:B------:R-:W-:Y:S05]  /*83f0*/  BRA `(.L_x_165) ;  /* 0xffffffb800987947 */ /* 0x000fea000383ffff */
.L_x_87:
[----:B--2---:R2:W4:Y:S02]  /*8400*/  SYNCS.PHASECHK.TRANS64.TRYWAIT P0, [R0+URZ+0x90], R2 ;  /* 0x00009002000075a7 */ /* 0x00452400080011ff */
[----:B----4-:R-:W-:Y:S05]  /*8410*/  @!P0 NANOSLEEP.SYNCS 0x989680 ;  /* 0x009896800000895d */ /* 0x010fea0003900000 */
[----:B------:R-:W4:Y:S02]  /*8420*/  @!P0 SYNCS.PHASECHK.TRANS64 P0, [R0+URZ+0x90], R2 ;  /* 0x00009002000085a7 */ /* 0x000f2400080010ff */
[----:B----4-:R-:W-:Y:S05]  /*8430*/  @!P0 BRA `(.L_x_87) ;  /* 0xfffffffc00f08947 */ /* 0x010fea000383ffff */
[----:B------:R-:W-:Y:S05]  /*8440*/  BRA `(.L_x_166) ;  /* 0xffffffbc009c7947 */ /* 0x000fea000383ffff */
.L_x_90:
[----:B------:R-:W-:Y:S07]  /*8450*/  MOV R0, UR6 ;  /* 0x0000000600007c02 */ /* 0x000fee0008000f00 */
.L_x_167:
[----:B--2---:R2:W4:Y:S02]  /*8460*/  SYNCS.PHASECHK.TRANS64.TRYWAIT P0, [R0+URZ+0x88], R2 ;  /* 0x00008802000075a7 */ /* 0x00452400080011ff */
[----:B----4-:R-:W-:Y:S05]  /*8470*/  @!P0 NANOSLEEP.SYNCS 0x989680 ;  /* 0x009896800000895d */ /* 0x010fea0003900000 */
[----:B------:R-:W4:Y:S02]  /*8480*/  @!P0 SYNCS.PHASECHK.TRANS64 P0, [R0+URZ+0x88], R2 ;  /* 0x00008802000085a7 */ /* 0x000f2400080010ff */
[----:B----4-:R-:W-:Y:S05]  /*8490*/  @!P0 BRA `(.L_x_167) ;  /* 0xfffffffc00f08947 */ /* 0x010fea000383ffff */
[----:B------:R-:W-:Y:S05]  /*84a0*/  BRA `(.L_x_89) ;  /* 0xffffffc0007c7947 */ /* 0x000fea000383ffff */
.L_x_93:
[----:B------:R-:W-:Y:S07]  /*84b0*/  MOV R0, UR15 ;  /* 0x0000000f00007c02 */ /* 0x000fee0008000f00 */
.L_x_168:
[----:B-1----:R1:W2:Y:S02]  /*84c0*/  SYNCS.PHASECHK.TRANS64.TRYWAIT P0, [R0+URZ+0x68], R9 ;  /* 0x00006809000075a7 */ /* 0x0022a400080011ff */
[----:B--2---:R-:W-:Y:S05]  /*84d0*/  @!P0 NANOSLEEP.SYNCS 0x989680 ;  /* 0x009896800000895d */ /* 0x004fea0003900000 */
[----:B------:R-:W2:Y:S02]  /*84e0*/  @!P0 SYNCS.PHASECHK.TRANS64 P0, [R0+URZ+0x68], R9 ;  /* 0x00006809000085a7 */ /* 0x000ea400080010ff */
[----:B--2---:R-:W-:Y:S05]  /*84f0*/  @!P0 BRA `(.L_x_168) ;  /* 0xfffffffc00f08947 */ /* 0x004fea000383ffff */
[----:B------:R-:W-:Y:S05]  /*8500*/  BRA `(.L_x_169) ;  /* 0xffffffc000f47947 */ /* 0x000fea000383ffff */
.L_x_94:
[----:B------:R-:W-:Y:S07]  /*8510*/  MOV R0, UR13 ;  /* 0x0000000d00007c02 */ /* 0x000fee0008000f00 */
.L_x_170:
[----:B-1----:R1:W2:Y:S02]  /*8520*/  SYNCS.PHASECHK.TRANS64.TRYWAIT P0, [R0+URZ+0x68], R14 ;  /* 0x0000680e000075a7 */ /* 0x0022a400080011ff */
[----:B--2---:R-:W-:Y:S05]  /*8530*/  @!P0 NANOSLEEP.SYNCS 0x989680 ;  /* 0x009896800000895d */ /* 0x004fea0003900000 */
[----:B------:R-:W2:Y:S02]  /*8540*/  @!P0 SYNCS.PHASECHK.TRANS64 P0, [R0+URZ+0x68], R14 ;  /* 0x0000680e000085a7 */ /* 0x000ea400080010ff */
[----:B--2---:R-:W-:Y:S05]  /*8550*/  @!P0 BRA `(.L_x_170) ;  /* 0xfffffffc00f08947 */ /* 0x004fea000383ffff */
[----:B------:R-:W-:Y:S05]  /*8560*/  BRA `(.L_x_171) ;  /* 0xffffffc400947947 */ /* 0x000fea000383ffff */
.L_x_96:
[----:B------:R-:W-:-:S07]  /*8570*/  MOV R0, UR4 ;  /* 0x0000000400007c02 */ /* 0x000fce0008000f00 */
.L_x_172:
[----:B-1----:R1:W4:Y:S02]  /*8580*/  SYNCS.PHASECHK.TRANS64.TRYWAIT P0, [R0+URZ], R2 ;  /* 0x00000002000075a7 */ /* 0x00232400080011ff */
[----:B----4-:R-:W-:Y:S05]  /*8590*/  @!P0 NANOSLEEP.SYNCS 0x989680 ;  /* 0x009896800000895d */ /* 0x010fea0003900000 */
[----:B------:R-:W4:Y:S02]  /*85a0*/  @!P0 SYNCS.PHASECHK.TRANS64 P0, [R0+URZ], R2 ;  /* 0x00000002000085a7 */ /* 0x000f2400080010ff */
[----:B----4-:R-:W-:Y:S05]  /*85b0*/  @!P0 BRA `(.L_x_172) ;  /* 0xfffffffc00f08947 */ /* 0x010fea000383ffff */
[----:B------:R-:W-:Y:S05]  /*85c0*/  BRA `(.L_x_173) ;  /* 0xffffffc800207947 */ /* 0x000fea000383ffff */
.L_x_97:
[----:B------:R-:W-:-:S07]  /*85d0*/  MOV R0, UR4 ;  /* 0x0000000400007c02 */ /* 0x000fce0008000f00 */
.L_x_174:
[----:B-1----:R1:W4:Y:S02]  /*85e0*/  SYNCS.PHASECHK.TRANS64.TRYWAIT P0, [R0+URZ], R2 ;  /* 0x00000002000075a7 */ /* 0x00232400080011ff */
[----:B----4-:R-:W-:Y:S05]  /*85f0*/  @!P0 NANOSLEEP.SYNCS 0x989680 ;  /* 0x009896800000895d */ /* 0x010fea0003900000 */
[----:B------:R-:W4:Y:S02]  /*8600*/  @!P0 SYNCS.PHASECHK.TRANS64 P0, [R0+URZ], R2 ;  /* 0x00000002000085a7 */ /* 0x000f2400080010ff */
[----:B----4-:R-:W-:Y:S05]  /*8610*/  @!P0 BRA `(.L_x_174) ;  /* 0xfffffffc00f08947 */ /* 0x010fea000383ffff */
[----:B------:R-:W-:Y:S05]  /*8620*/  BRA `(.L_x_175) ;  /* 0xffffffc8002c7947 */ /* 0x000fea000383ffff */
.L_x_99:
[----:B--2---:R2:W4:Y:S02]  /*8630*/  SYNCS.PHASECHK.TRANS64.TRYWAIT P0, [R0+URZ+0x90], R2 ;  /* 0x00009002000075a7 */ /* 0x00452400080011ff */
[----:B----4-:R-:W-:Y:S05]  /*8640*/  @!P0 NANOSLEEP.SYNCS 0x989680 ;  /* 0x009896800000895d */ /* 0x010fea0003900000 */
[----:B------:R-:W4:Y:S02]  /*8650*/  @!P0 SYNCS.PHASECHK.TRANS64 P0, [R0+URZ+0x90], R2 ;  /* 0x00009002000085a7 */ /* 0x000f2400080010ff */
[----:B----4-:R-:W-:Y:S05]  /*8660*/  @!P0 BRA `(.L_x_99) ;  /* 0xfffffffc00f08947 */ /* 0x010fea000383ffff */
[----:B------:R-:W-:Y:S05]  /*8670*/  BRA `(.L_x_176) ;  /* 0xffffffcc00107947 */ /* 0x000fea000383ffff */
.L_x_109:
[----:B-1----:R1:W3:Y:S02]  /*8680*/  SYNCS.PHASECHK.TRANS64.TRYWAIT P1, [R0+URZ+0x50], R3 ;  /* 0x00005003000075a7 */ /* 0x0022e400080211ff */
[----:B---3--:R-:W-:Y:S05]  /*8690*/  @!P1 NANOSLEEP.SYNCS 0x989680 ;  /* 0x009896800000995d */ /* 0x008fea0003900000 */
[----:B------:R-:W3:Y:S02]  /*86a0*/  @!P1 SYNCS.PHASECHK.TRANS64 P1, [R0+URZ+0x50], R3 ;  /* 0x00005003000095a7 */ /* 0x000ee400080210ff */
[----:B---3--:R-:W-:Y:S05]  /*86b0*/  @!P1 BRA `(.L_x_109) ;  /* 0xfffffffc00f09947 */ /* 0x008fea000383ffff */
[----:B------:R-:W-:Y:S05]  /*86c0*/  BRA `(.L_x_108) ;  /* 0xffffffd800407947 */ /* 0x000fea000383ffff */
.L_x_111:
[----:B-1----:R1:W4:Y:S02]  /*86d0*/  SYNCS.PHASECHK.TRANS64.TRYWAIT P0, [R106+URZ+0xb0], R2 ;  /* 0x0000b0026a0075a7 */ /* 0x00232400080011ff */
[----:B----4-:R-:W-:Y:S05]  /*86e0*/  @!P0 NANOSLEEP.SYNCS 0x989680 ;  /* 0x009896800000895d */ /* 0x010fea0003900000 */
[----:B------:R-:W4:Y:S02]  /*86f0*/  @!P0 SYNCS.PHASECHK.TRANS64 P0, [R106+URZ+0xb0], R2 ;  /* 0x0000b0026a0085a7 */ /* 0x000f2400080010ff */
[----:B----4-:R-:W-:Y:S05]  /*8700*/  @!P0 BRA `(.L_x_111) ;  /* 0xfffffffc00f08947 */ /* 0x010fea000383ffff */
[----:B------:R-:W-:Y:S05]  /*8710*/  BRA `(.L_x_110) ;  /* 0xffffffd800787947 */ /* 0x000fea000383ffff */
.L_x_122:
[----:B--2---:R2:W4:Y:S02]  /*8720*/  SYNCS.PHASECHK.TRANS64.TRYWAIT P0, [R2+URZ+0x50], R71 ;  /* 0x00005047020075a7 */ /* 0x00452400080011ff */
[----:B----4-:R-:W-:Y:S05]  /*8730*/  @!P0 NANOSLEEP.SYNCS 0x989680 ;  /* 0x009896800000895d */ /* 0x010fea0003900000 */
[----:B------:R-:W4:Y:S02]  /*8740*/  @!P0 SYNCS.PHASECHK.TRANS64 P0, [R2+URZ+0x50], R71 ;  /* 0x00005047020085a7 */ /* 0x000f2400080010ff */
[----:B----4-:R-:W-:Y:S05]  /*8750*/  @!P0 BRA `(.L_x_122) ;  /* 0xfffffffc00f08947 */ /* 0x010fea000383ffff */
[----:B------:R-:W-:Y:S05]  /*8760*/  BRA `(.L_x_121) ;  /* 0xffffffe400607947 */ /* 0x000fea000383ffff */
        .weak           $__internal_0_$__cuda_sm10x_tcgen05_guardrail_trap_col_being_dealloced_not_returned_by_alloc
        .type           $__internal_0_$__cuda_sm10x_tcgen05_guardrail_trap_col_being_dealloced_not_returned_by_alloc,@function
        .size           $__internal_0_$__cuda_sm10x_tcgen05_guardrail_trap_col_being_dealloced_not_returned_by_alloc,($__internal_1_$__cuda_sm10x_tcgen05_guardrail_trap_phase_invalid_during_alloc - $__internal_0_$__cuda_sm10x_tcgen05_guardrail_trap_col_being_dealloced_not_returned_by_alloc)
$__internal_0_$__cuda_sm10x_tcgen05_guardrail_trap_col_being_dealloced_not_returned_by_alloc:
[----:B------:R-:W-:Y:S05]  /*8770*/  BPT.TRAP 0x1 ;  /* 0x000000040000795c */ /* 0x000fea0000300000 */
[----:B------:R-:W-:-:S04]  /*8780*/  HFMA2 R3, -RZ, RZ, 0, 0 ;  /* 0x00000000ff037431 */ /* 0x000fc800000001ff */
[----:B------:R-:W-:Y:S05]  /*8790*/  RET.REL.NODEC R2 `(_ZN7cutlass13device_kernelINS_4gemm6kernel13GemmUniversalIN4cute5tupleIJiiiiEEENS1_10collective13CollectiveMmaINS1_35MainloopSm100TmaUmmaWarpSpecializedILi5ELi2ELi4ENS5_IJNS4_1CILi2EEENSA_ILi1EEESC_EEEEENS5_IJNSA_ILi256EEENSA_ILi64EEENSA_ILi32EEEEEENS_6half_tENS5_IJlSC_lEEESJ_SK_NS4_8TiledMMAINS4_8MMA_AtomIJNS4_26SM100_MMA_F16BF16_2x1SM_SSISJ_SJ_fLi256ELi64ELNS4_4UMMA5MajorE0ELSP_0ELNSO_7ScaleInE0ELSQ_0EEEEEENS4_6LayoutINS5_IJSC_SC_SC_EEENS5_IJNSA_ILi0EEESV_SV_EEEEENS5_IJNS4_10UnderscoreESY_SY_EEEEENS4_18SM100_TMA_2SM_LOADENS4_14ComposedLayoutINS4_7SwizzleILi2ELi4ELi3EEENS4_18smem_ptr_flag_bitsILi16EEENST_INS5_IJNSA_ILi8EEESH_EEENS5_IJSH_SC_EEEEEEEvNS4_8identityES11_S1B_vS1C_EENS_8epilogue10collective18CollectiveEpilogueINS1E_23Sm100TmaWarpSpecializedILi3ELi2ELi32ELb1ELb0EEEJNS5_IJNSA_ILi128EEESG_SH_EEENS5_IJNST_IS1J_SC_EENST_ISH_SC_EEEEESJ_SK_SJ_SK_NS1E_6fusion15FusionCallbacksIS1I_NS1O_17LinearCombinationISJ_fSJ_fLNS_15FloatRoundStyleE2EEES1K_S1N_JEEENS4_5SM1004TMEM4LOAD26SM100_TMEM_LOAD_32dp32b32xENS4_13SM90_TMA_LOADES1B_NS4_39AutoVectorizingCopyWithAssumedAlignmentILi128EEENS4_14SM90_TMA_STOREES1B_S20_S20_EEEvvEEEEvNT_6ParamsE) ;  /* 0xffffff7802187950 */ /* 0x000fea0003c3ffff */
        .weak           $__internal_1_$__cuda_sm10x_tcgen05_guardrail_trap_phase_invalid_during_alloc
        .type           $__internal_1_$__cuda_sm10x_tcgen05_guardrail_trap_phase_invalid_during_alloc,@function
        .size           $__internal_1_$__cuda_sm10x_tcgen05_guardrail_trap_phase_invalid_during_alloc,($__internal_2_$__cuda_sm10x_tcgen05_guardrail_trap_unallocated_columns_being_dealloced - $__internal_1_$__cuda_sm10x_tcgen05_guardrail_trap_phase_invalid_during_alloc)
$__internal_1_$__cuda_sm10x_tcgen05_guardrail_trap_phase_invalid_during_alloc:
[----:B------:R-:W-:Y:S05]  /*87a0*/  BPT.TRAP 0x1 ;  /* 0x000000040000795c */ /* 0x000fea0000300000 */
[----:B------:R-:W-:-:S04]  /*87b0*/  MOV R3, 0x0 ;  /* 0x0000000000037802 */ /* 0x000fc80000000f00 */
[----:B------:R-:W-:Y:S05]  /*87c0*/  RET.REL.NODEC R2 `(_ZN7cutlass13device_kernelINS_4gemm6kernel13GemmUniversalIN4cute5tupleIJiiiiEEENS1_10collective13CollectiveMmaINS1_35MainloopSm100TmaUmmaWarpSpecializedILi5ELi2ELi4ENS5_IJNS4_1CILi2EEENSA_ILi1EEESC_EEEEENS5_IJNSA_ILi256EEENSA_ILi64EEENSA_ILi32EEEEEENS_6half_tENS5_IJlSC_lEEESJ_SK_NS4_8TiledMMAINS4_8MMA_AtomIJNS4_26SM100_MMA_F16BF16_2x1SM_SSISJ_SJ_fLi256ELi64ELNS4_4UMMA5MajorE0ELSP_0ELNSO_7ScaleInE0ELSQ_0EEEEEENS4_6LayoutINS5_IJSC_SC_SC_EEENS5_IJNSA_ILi0EEESV_SV_EEEEENS5_IJNS4_10UnderscoreESY_SY_EEEEENS4_18SM100_TMA_2SM_LOADENS4_14ComposedLayoutINS4_7SwizzleILi2ELi4ELi3EEENS4_18smem_ptr_flag_bitsILi16EEENST_INS5_IJNSA_ILi8EEESH_EEENS5_IJSH_SC_EEEEEEEvNS4_8identityES11_S1B_vS1C_EENS_8epilogue10collective18CollectiveEpilogueINS1E_23Sm100TmaWarpSpecializedILi3ELi2ELi32ELb1ELb0EEEJNS5_IJNSA_ILi128EEESG_SH_EEENS5_IJNST_IS1J_SC_EENST_ISH_SC_EEEEESJ_SK_SJ_SK_NS1E_6fusion15FusionCallbacksIS1I_NS1O_17LinearCombinationISJ_fSJ_fLNS_15FloatRoundStyleE2EEES1K_S1N_JEEENS4_5SM1004TMEM4LOAD26SM100_TMEM_LOAD_32dp32b32xENS4_13SM90_TMA_LOADES1B_NS4_39AutoVectorizingCopyWithAssumedAlignmentILi128EEENS4_14SM90_TMA_STOREES1B_S20_S20_EEEvvEEEEvNT_6ParamsE) ;  /* 0xffffff78020c7950 */ /* 0x000fea0003c3ffff */
        .weak           $__internal_2_$__cuda_sm10x_tcgen05_guardrail_trap_unallocated_columns_being_dealloced
        .type           $__internal_2_$__cuda_sm10x_tcgen05_guardrail_trap_unallocated_columns_being_dealloced,@function
        .size           $__internal_2_$__cuda_sm10x_tcgen05_guardrail_trap_unallocated_columns_being_dealloced,(.L_x_178 - $__internal_2_$__cuda_sm10x_tcgen05_guardrail_trap_unallocated_columns_being_dealloced)
$__internal_2_$__cuda_sm10x_tcgen05_guardrail_trap_unallocated_columns_being_dealloced:
[----:B------:R-:W-:Y:S05]  /*87d0*/  BPT.TRAP 0x1 ;  /* 0x000000040000795c */ /* 0x000fea0000300000 */
[----:B------:R-:W-:-:S04]  /*87e0*/  HFMA2 R3, -RZ, RZ, 0, 0 ;  /* 0x00000000ff037431 */ /* 0x000fc800000001ff */
[----:B------:R-:W-:Y:S05]  /*87f0*/  RET.REL.NODEC R2 `(_ZN7cutlass13device_kernelINS_4gemm6kernel13GemmUniversalIN4cute5tupleIJiiiiEEENS1_10collective13CollectiveMmaINS1_35MainloopSm100TmaUmmaWarpSpecializedILi5ELi2ELi4ENS5_IJNS4_1CILi2EEENSA_ILi1EEESC_EEEEENS5_IJNSA_ILi256EEENSA_ILi64EEENSA_ILi32EEEEEENS_6half_tENS5_IJlSC_lEEESJ_SK_NS4_8TiledMMAINS4_8MMA_AtomIJNS4_26SM100_MMA_F16BF16_2x1SM_SSISJ_SJ_fLi256ELi64ELNS4_4UMMA5MajorE0ELSP_0ELNSO_7ScaleInE0ELSQ_0EEEEEENS4_6LayoutINS5_IJSC_SC_SC_EEENS5_IJNSA_ILi0EEESV_SV_EEEEENS5_IJNS4_10UnderscoreESY_SY_EEEEENS4_18SM100_TMA_2SM_LOADENS4_14ComposedLayoutINS4_7SwizzleILi2ELi4ELi3EEENS4_18smem_ptr_flag_bitsILi16EEENST_INS5_IJNSA_ILi8EEESH_EEENS5_IJSH_SC_EEEEEEEvNS4_8identityES11_S1B_vS1C_EENS_8epilogue10collective18CollectiveEpilogueINS1E_23Sm100TmaWarpSpecializedILi3ELi2ELi32ELb1ELb0EEEJNS5_IJNSA_ILi128EEESG_SH_EEENS5_IJNST_IS1J_SC_EENST_ISH_SC_EEEEESJ_SK_SJ_SK_NS1E_6fusion15FusionCallbacksIS1I_NS1O_17LinearCombinationISJ_fSJ_fLNS_15FloatRoundStyleE2EEES1K_S1N_JEEENS4_5SM1004TMEM4LOAD26SM100_TMEM_LOAD_32dp32b32xENS4_13SM90_TMA_LOADES1B_NS4_39AutoVectorizingCopyWithAssumedAlignmentILi128EEENS4_14SM90_TMA_STOREES1B_S20_S20_EEEvvEEEEvNT_6ParamsE) ;  /* 0xffffff7802007950 */ /* 0x000fea0003c3ffff */
.L_x_177:
[----:B------:R-:W-:-:S00]  /*8800*/  BRA `(.L_x_177) ;  /* 0xfffffffc00fc7947 */ /* 0x000fc0000383ffff */
[----:B------:R-:W-:-:S00]  /*8810*/  NOP ;  /* 0x0000000000007918 */ /* 0x000fc00000000000 */
        /* <DEDUP_REMOVED lines=14> */
.L_x_178:


//--------------------- .nv.global.init           --------------------------
	.section	.nv.global.init,"aw",@progbits
.nv.global.init:
	.type		$str$27,@object
	.size		$str$27,($str$28 - $str$27)
$str$27:
        /*0000*/ 	.byte	0x28, 0x61, 0x64, 0x64, 0x72, 0x65, 0x73, 0x73, 0x20, 0x26, 0x20, 0x6d, 0x61, 0x73, 0x6b, 0x29
        /*0010*/ 	.byte	0x20, 0x3d, 0x3d, 0x20, 0x30, 0x00
	.type		$str$28,@object
	.size		$str$28,($str$26 - $str$28)
$str$28:
        /*0016*/ 	.byte	0x2f, 0x74, 0x6d, 0x70, 0x2f, 0x63, 0x75, 0x74, 0x6c, 0x61, 0x73, 0x73, 0x5f, 0x73, 0x77, 0x65
        /*0026*/ 	.byte	0x65, 0x70, 0x5f, 0x73, 0x72, 0x63, 0x2f, 0x69, 0x6e, 0x63, 0x6c, 0x75, 0x64, 0x65, 0x2f, 0x63
        /*0036*/ 	.byte	0x75, 0x74, 0x65, 0x2f, 0x70, 0x6f, 0x69, 0x6e, 0x74, 0x65, 0x72, 0x5f, 0x66, 0x6c, 0x61, 0x67
        /*0046*/ 	.byte	0x67, 0x65, 0x64, 0x2e, 0x68, 0x70, 0x70, 0x00
	.type		$str$26,@object
	.size		$str$26,($str$25 - $str$26)
$str$26:
        /*004e*/ 	.byte	0x2f, 0x74, 0x6d, 0x70, 0x2f, 0x63, 0x75, 0x74, 0x6c, 0x61, 0x73, 0x73, 0x5f, 0x73, 0x77, 0x65
        /*005e*/ 	.byte	0x65, 0x70, 0x5f, 0x73, 0x72, 0x63, 0x2f, 0x69, 0x6e, 0x63, 0x6c, 0x75, 0x64, 0x65, 0x2f, 0x63
        /*006e*/ 	.byte	0x75, 0x74, 0x65, 0x2f, 0x61, 0x74, 0x6f, 0x6d, 0x2f, 0x63, 0x6f, 0x70, 0x79, 0x5f, 0x74, 0x72
        /*007e*/ 	.byte	0x61, 0x69, 0x74, 0x73, 0x5f, 0x73, 0x6d, 0x31, 0x30, 0x30, 0x2e, 0x68, 0x70, 0x70, 0x00
	.type		$str$25,@object
	.size		$str$25,(__unnamed_1 - $str$25)
$str$25:
        /*008d*/ 	.byte	0x28, 0x28, 0x75, 0x69, 0x6e, 0x74, 0x33, 0x32, 0x5f, 0x74, 0x28, 0x74, 0x68, 0x72, 0x65, 0x61
        /*009d*/ 	.byte	0x64, 0x49, 0x64, 0x78, 0x2e, 0x78, 0x29, 0x20, 0x2f, 0x20, 0x33, 0x32, 0x29, 0x20, 0x25, 0x20
        /*00ad*/ 	.byte	0x34, 0x29, 0x20, 0x3d, 0x3d, 0x20, 0x28, 0x28, 0x28, 0x74, 0x6d, 0x65, 0x6d, 0x5f, 0x61, 0x64
        /*00bd*/ 	.byte	0x64, 0x72, 0x20, 0x3e, 0x3e, 0x20, 0x31, 0x36, 0x29, 0x20, 0x2f, 0x20, 0x33, 0x32, 0x29, 0x20
        /*00cd*/ 	.byte	0x25, 0x20, 0x34, 0x29, 0x00
	.type		__unnamed_1,@object
	.size		__unnamed_1,(__unnamed_2 - __unnamed_1)
__unnamed_1:
        /*00d2*/ 	.byte	0x61, 0x75, 0x74, 0x6f, 0x20, 0x63, 0x75, 0x74, 0x65, 0x3a, 0x3a, 0x61, 0x73, 0x5f, 0x70, 0x6f
        /* <DEDUP_REMOVED lines=24> */
        /*0262*/ 	.byte	0x3e, 0x3e, 0x3e, 0x3e, 0x5d, 0x00
	.type		__unnamed_2,@object
	.size		__unnamed_2,(.L_2 - __unnamed_2)
__unnamed_2:
        /* <DEDUP_REMOVED lines=42> */
        /*0508*/ 	.byte	0x3e, 0x3e, 0x5d, 0x00
.L_2:


//--------------------- .nv.shared._ZN7cutlass13device_kernelINS_4gemm6kernel13GemmUniversalIN4cute5tupleIJiiiiEEENS1_10collective13CollectiveMmaINS1_35MainloopSm100TmaUmmaWarpSpecializedILi5ELi2ELi4ENS5_IJNS4_1CILi2EEENSA_ILi1EEESC_EEEEENS5_IJNSA_ILi256EEENSA_ILi64EEENSA_ILi32EEEEEENS_6half_tENS5_IJlSC_lEEESJ_SK_NS4_8TiledMMAINS4_8MMA_AtomIJNS4_26SM100_MMA_F16BF16_2x1SM_SSISJ_SJ_fLi256ELi64ELNS4_4UMMA5MajorE0ELSP_0ELNSO_7ScaleInE0ELSQ_0EEEEEENS4_6LayoutINS5_IJSC_SC_SC_EEENS5_IJNSA_ILi0EEESV_SV_EEEEENS5_IJNS4_10UnderscoreESY_SY_EEEEENS4_18SM100_TMA_2SM_LOADENS4_14ComposedLayoutINS4_7SwizzleILi2ELi4ELi3EEENS4_18smem_ptr_flag_bitsILi16EEENST_INS5_IJNSA_ILi8EEESH_EEENS5_IJSH_SC_EEEEEEEvNS4_8identityES11_S1B_vS1C_EENS_8epilogue10collective18CollectiveEpilogueINS1E_23Sm100TmaWarpSpecializedILi3ELi2ELi32ELb1ELb0EEEJNS5_IJNSA_ILi128EEESG_SH_EEENS5_IJNST_IS1J_SC_EENST_ISH_SC_EEEEESJ_SK_SJ_SK_NS1E_6fusion15FusionCallbacksIS1I_NS1O_17LinearCombinationISJ_fSJ_fLNS_15FloatRoundStyleE2EEES1K_S1N_JEEENS4_5SM1004TMEM4LOAD26SM100_TMEM_LOAD_32dp32b32xENS4_13SM90_TMA_LOADES1B_NS4_39AutoVectorizingCopyWithAssumedAlignmentILi128EEENS4_14SM90_TMA_STOREES1B_S20_S20_EEEvvEEEEvNT_6ParamsE --------------------------
	.section	.nv.shared._ZN7cutlass13device_kernelINS_4gemm6kernel13GemmUniversalIN4cute5tupleIJiiiiEEENS1_10collective13CollectiveMmaINS1_35MainloopSm100TmaUmmaWarpSpecializedILi5ELi2ELi4ENS5_IJNS4_1CILi2EEENSA_ILi1EEESC_EEEEENS5_IJNSA_ILi256EEENSA_ILi64EEENSA_ILi32EEEEEENS_6half_tENS5_IJlSC_lEEESJ_SK_NS4_8TiledMMAINS4_8MMA_AtomIJNS4_26SM100_MMA_F16BF16_2x1SM_SSISJ_SJ_fLi256ELi64ELNS4_4UMMA5MajorE0ELSP_0ELNSO_7ScaleInE0ELSQ_0EEEEEENS4_6LayoutINS5_IJSC_SC_SC_EEENS5_IJNSA_ILi0EEESV_SV_EEEEENS5_IJNS4_10UnderscoreESY_SY_EEEEENS4_18SM100_TMA_2SM_LOADENS4_14ComposedLayoutINS4_7SwizzleILi2ELi4ELi3EEENS4_18smem_ptr_flag_bitsILi16EEENST_INS5_IJNSA_ILi8EEESH_EEENS5_IJSH_SC_EEEEEEEvNS4_8identityES11_S1B_vS1C_EENS_8epilogue10collective18CollectiveEpilogueINS1E_23Sm100TmaWarpSpecializedILi3ELi2ELi32ELb1ELb0EEEJNS5_IJNSA_ILi128EEESG_SH_EEENS5_IJNST_IS1J_SC_EENST_ISH_SC_EEEEESJ_SK_SJ_SK_NS1E_6fusion15FusionCallbacksIS1I_NS1O_17LinearCombinationISJ_fSJ_fLNS_15FloatRoundStyleE2EEES1K_S1N_JEEENS4_5SM1004TMEM4LOAD26SM100_TMEM_LOAD_32dp32b32xENS4_13SM90_TMA_LOADES1B_NS4_39AutoVectorizingCopyWithAssumedAlignmentILi128EEENS4_14SM90_TMA_STOREES1B_S20_S20_EEEvvEEEEvNT_6ParamsE,"aw",@nobits
	.sectionflags	@""
	.align	16
	.zero		1024


//--------------------- .nv.shared.reserved.0     --------------------------
	.section	.nv.shared.reserved.0,"aw",@nobits
	.weak		__nv_reservedSMEM_offset_0_alias
	.size		__nv_reservedSMEM_offset_0_alias, 0, 64
	.other		__nv_reservedSMEM_offset_0_alias,@"STO_CUDA_RESERVED_SHARED STV_DEFAULT"
__nv_reservedSMEM_offset_0_alias:
	.zero		0
.nv.shared.reserved.0:
	.zero		64
	.weak		__nv_reservedSMEM_tcgen05_partition
	.type		__nv_reservedSMEM_tcgen05_partition,@object
	.size		__nv_reservedSMEM_tcgen05_partition,(.L_0 - __nv_reservedSMEM_tcgen05_partition)
__nv_reservedSMEM_tcgen05_partition:
	.zero		32
.L_0:


//--------------------- .nv.global                --------------------------
	.section	.nv.global,"aw",@nobits
.nv.global:
	.type		_ZN39_INTERNAL_9b711cb4_4_k_cu_c337e316_71284cute1_E,@object
	.size		_ZN39_INTERNAL_9b711cb4_4_k_cu_c337e316_71284cute1_E,(_ZN39_INTERNAL_9b711cb4_4_k_cu_c337e316_71284cuda3std3__45__cpo6cbeginE - _ZN39_INTERNAL_9b711cb4_4_k_cu_c337e316_71284cute1_E)
_ZN39_INTERNAL_9b711cb4_4_k_cu_c337e316_71284cute1_E:
	.zero		1
	.type		_ZN39_INTERNAL_9b711cb4_4_k_cu_c337e316_71284cuda3std3__45__cpo6cbeginE,@object
	.size		_ZN39_INTERNAL_9b711cb4_4_k_cu_c337e316_71284cuda3std3__45__cpo6cbeginE,(_ZN39_INTERNAL_9b711cb4_4_k_cu_c337e316_71284cuda3std3__48in_placeE - _ZN39_INTERNAL_9b711cb4_4_k_cu_c337e316_71284cuda3std3__45__cpo6cbeginE)
_ZN39_INTERNAL_9b711cb4_4_k_cu_c337e316_71284cuda3std3__45__cpo6cbeginE:
	.zero		1
	.type		_ZN39_INTERNAL_9b711cb4_4_k_cu_c337e316_71284cuda3std3__48in_placeE,@object
	.size		_ZN39_INTERNAL_9b711cb4_4_k_cu_c337e316_71284cuda3std3__48in_placeE,(_ZN39_INTERNAL_9b711cb4_4_k_cu_c337e316_71284cuda3std6ranges3__45__cpo9iter_moveE - _ZN39_INTERNAL_9b711cb4_4_k_cu_c337e316_71284cuda3std3__48in_placeE)
_ZN39_INTERNAL_9b711cb4_4_k_cu_c337e316_71284cuda3std3__48in_placeE:
	.zero		1
	.type		_ZN39_INTERNAL_9b711cb4_4_k_cu_c337e316_71284cuda3std6ranges3__45__cpo9iter_moveE,@object
	.size		_ZN39_INTERNAL_9b711cb4_4_k_cu_c337e316_71284cuda3std6ranges3__45__cpo9iter_moveE,(_ZN39_INTERNAL_9b711cb4_4_k_cu_c337e316_71284cuda3std3__45__cpo5beginE - _ZN39_INTERNAL_9b711cb4_4_k_cu_c337e316_71284cuda3std6ranges3__45__cpo9iter_moveE)
_ZN39_INTERNAL_9b711cb4_4_k_cu_c337e316_71284cuda3std6ranges3__45__cpo9iter_moveE:
	.zero		1
	.type		_ZN39_INTERNAL_9b711cb4_4_k_cu_c337e316_71284cuda3std3__45__cpo5beginE,@object
	.size		_ZN39_INTERNAL_9b711cb4_4_k_cu_c337e316_71284cuda3std3__45__cpo5beginE,(_ZN39_INTERNAL_9b711cb4_4_k_cu_c337e316_71284cuda3std3__441_GLOBAL__N__9b711cb4_4_k_cu_c337e316_71286ignoreE - _ZN39_INTERNAL_9b711cb4_4_k_cu_c337e316_71284cuda3std3__45__cpo5beginE)
_ZN39_INTERNAL_9b711cb4_4_k_cu_c337e316_71284cuda3std3__45__cpo5beginE:
	.zero		1
	.type		_ZN39_INTERNAL_9b711cb4_4_k_cu_c337e316_71284cuda3std3__441_GLOBAL__N__9b711cb4_4_k_cu_c337e316_71286ignoreE,@object
	.size		_ZN39_INTERNAL_9b711cb4_4_k_cu_c337e316_71284cuda3std3__441_GLOBAL__N__9b711cb4_4_k_cu_c337e316_71286ignoreE,(_ZN39_INTERNAL_9b711cb4_4_k_cu_c337e316_71284cute7productE - _ZN39_INTERNAL_9b711cb4_4_k_cu_c337e316_71284cuda3std3__441_GLOBAL__N__9b711cb4_4_k_cu_c337e316_71286ignoreE)
_ZN39_INTERNAL_9b711cb4_4_k_cu_c337e316_71284cuda3std3__441_GLOBAL__N__9b711cb4_4_k_cu_c337e316_71286ignoreE:
	.zero		1
	.type		_ZN39_INTERNAL_9b711cb4_4_k_cu_c337e316_71284cute7productE,@object
	.size		_ZN39_INTERNAL_9b711cb4_4_k_cu_c337e316_71284cute7productE,(_ZN39_INTERNAL_9b711cb4_4_k_cu_c337e316_71284cuda3std3__45__cpo3endE - _ZN39_INTERNAL_9b711cb4_4_k_cu_c337e316_71284cute7productE)
_ZN39_INTERNAL_9b711cb4_4_k_cu_c337e316_71284cute7productE:
	.zero		1
	.type		_ZN39_INTERNAL_9b711cb4_4_k_cu_c337e316_71284cuda3std3__45__cpo3endE,@object
	.size		_ZN39_INTERNAL_9b711cb4_4_k_cu_c337e316_71284cuda3std3__45__cpo3endE,(_ZN39_INTERNAL_9b711cb4_4_k_cu_c337e316_71284cuda3std3__419piecewise_constructE - _ZN39_INTERNAL_9b711cb4_4_k_cu_c337e316_71284cuda3std3__45__cpo3endE)
_ZN39_INTERNAL_9b711cb4_4_k_cu_c337e316_71284cuda3std3__45__cpo3endE:
	.zero		1
	.type		_ZN39_INTERNAL_9b711cb4_4_k_cu_c337e316_71284cuda3std3__419piecewise_constructE,@object
	.size		_ZN39_INTERNAL_9b711cb4_4_k_cu_c337e316_71284cuda3std3__419piecewise_constructE,(_ZN39_INTERNAL_9b711cb4_4_k_cu_c337e316_71284cuda3std3__45__cpo4cendE - _ZN39_INTERNAL_9b711cb4_4_k_cu_c337e316_71284cuda3std3__419piecewise_constructE)
_ZN39_INTERNAL_9b711cb4_4_k_cu_c337e316_71284cuda3std3__419piecewise_constructE:
	.zero		1
	.type		_ZN39_INTERNAL_9b711cb4_4_k_cu_c337e316_71284cuda3std3__45__cpo4cendE,@object
	.size		_ZN39_INTERNAL_9b711cb4_4_k_cu_c337e316_71284cuda3std3__45__cpo4cendE,(_ZN39_INTERNAL_9b711cb4_4_k_cu_c337e316_71284cuda3std6ranges3__45__cpo4swapE - _ZN39_INTERNAL_9b711cb4_4_k_cu_c337e316_71284cuda3std3__45__cpo4cendE)
_ZN39_INTERNAL_9b711cb4_4_k_cu_c337e316_71284cuda3std3__45__cpo4cendE:
	.zero		1
	.type		_ZN39_INTERNAL_9b711cb4_4_k_cu_c337e316_71284cuda3std6ranges3__45__cpo4swapE,@object
	.size		_ZN39_INTERNAL_9b711cb4_4_k_cu_c337e316_71284cuda3std6ranges3__45__cpo4swapE,(.L_10 - _ZN39_INTERNAL_9b711cb4_4_k_cu_c337e316_71284cuda3std6ranges3__45__cpo4swapE)
_ZN39_INTERNAL_9b711cb4_4_k_cu_c337e316_71284cuda3std6ranges3__45__cpo4swapE:
	.zero		1
.L_10:


//--------------------- .nv.constant0._ZN7cutlass13device_kernelINS_4gemm6kernel13GemmUniversalIN4cute5tupleIJiiiiEEENS1_10collective13CollectiveMmaINS1_35MainloopSm100TmaUmmaWarpSpecializedILi5ELi2ELi4ENS5_IJNS4_1CILi2EEENSA_ILi1EEESC_EEEEENS5_IJNSA_ILi256EEENSA_ILi64EEENSA_ILi32EEEEEENS_6half_tENS5_IJlSC_lEEESJ_SK_NS4_8TiledMMAINS4_8MMA_AtomIJNS4_26SM100_MMA_F16BF16_2x1SM_SSISJ_SJ_fLi256ELi64ELNS4_4UMMA5MajorE0ELSP_0ELNSO_7ScaleInE0ELSQ_0EEEEEENS4_6LayoutINS5_IJSC_SC_SC_EEENS5_IJNSA_ILi0EEESV_SV_EEEEENS5_IJNS4_10UnderscoreESY_SY_EEEEENS4_18SM100_TMA_2SM_LOADENS4_14ComposedLayoutINS4_7SwizzleILi2ELi4ELi3EEENS4_18smem_ptr_flag_bitsILi16EEENST_INS5_IJNSA_ILi8EEESH_EEENS5_IJSH_SC_EEEEEEEvNS4_8identityES11_S1B_vS1C_EENS_8epilogue10collective18CollectiveEpilogueINS1E_23Sm100TmaWarpSpecializedILi3ELi2ELi32ELb1ELb0EEEJNS5_IJNSA_ILi128EEESG_SH_EEENS5_IJNST_IS1J_SC_EENST_ISH_SC_EEEEESJ_SK_SJ_SK_NS1E_6fusion15FusionCallbacksIS1I_NS1O_17LinearCombinationISJ_fSJ_fLNS_15FloatRoundStyleE2EEES1K_S1N_JEEENS4_5SM1004TMEM4LOAD26SM100_TMEM_LOAD_32dp32b32xENS4_13SM90_TMA_LOADES1B_NS4_39AutoVectorizingCopyWithAssumedAlignmentILi128EEENS4_14SM90_TMA_STOREES1B_S20_S20_EEEvvEEEEvNT_6ParamsE --------------------------
	.section	.nv.constant0._ZN7cutlass13device_kernelINS_4gemm6kernel13GemmUniversalIN4cute5tupleIJiiiiEEENS1_10collective13CollectiveMmaINS1_35MainloopSm100TmaUmmaWarpSpecializedILi5ELi2ELi4ENS5_IJNS4_1CILi2EEENSA_ILi1EEESC_EEEEENS5_IJNSA_ILi256EEENSA_ILi64EEENSA_ILi32EEEEEENS_6half_tENS5_IJlSC_lEEESJ_SK_NS4_8TiledMMAINS4_8MMA_AtomIJNS4_26SM100_MMA_F16BF16_2x1SM_SSISJ_SJ_fLi256ELi64ELNS4_4UMMA5MajorE0ELSP_0ELNSO_7ScaleInE0ELSQ_0EEEEEENS4_6LayoutINS5_IJSC_SC_SC_EEENS5_IJNSA_ILi0EEESV_SV_EEEEENS5_IJNS4_10UnderscoreESY_SY_EEEEENS4_18SM100_TMA_2SM_LOADENS4_14ComposedLayoutINS4_7SwizzleILi2ELi4ELi3EEENS4_18smem_ptr_flag_bitsILi16EEENST_INS5_IJNSA_ILi8EEESH_EEENS5_IJSH_SC_EEEEEEEvNS4_8identityES11_S1B_vS1C_EENS_8epilogue10collective18CollectiveEpilogueINS1E_23Sm100TmaWarpSpecializedILi3ELi2ELi32ELb1ELb0EEEJNS5_IJNSA_ILi128EEESG_SH_EEENS5_IJNST_IS1J_SC_EENST_ISH_SC_EEEEESJ_SK_SJ_SK_NS1E_6fusion15FusionCallbacksIS1I_NS1O_17LinearCombinationISJ_fSJ_fLNS_15FloatRoundStyleE2EEES1K_S1N_JEEENS4_5SM1004TMEM4LOAD26SM100_TMEM_LOAD_32dp32b32xENS4_13SM90_TMA_LOADES1B_NS4_39AutoVectorizingCopyWithAssumedAlignmentILi128EEENS4_14SM90_TMA_STOREES1B_S20_S20_EEEvvEEEEvNT_6ParamsE,"a",@progbits
	.sectionflags	@""
	.align	4
.nv.constant0._ZN7cutlass13device_kernelINS_4gemm6kernel13GemmUniversalIN4cute5tupleIJiiiiEEENS1_10collective13CollectiveMmaINS1_35MainloopSm100TmaUmmaWarpSpecializedILi5ELi2ELi4ENS5_IJNS4_1CILi2EEENSA_ILi1EEESC_EEEEENS5_IJNSA_ILi256EEENSA_ILi64EEENSA_ILi32EEEEEENS_6half_tENS5_IJlSC_lEEESJ_SK_NS4_8TiledMMAINS4_8MMA_AtomIJNS4_26SM100_MMA_F16BF16_2x1SM_SSISJ_SJ_fLi256ELi64ELNS4_4UMMA5MajorE0ELSP_0ELNSO_7ScaleInE0ELSQ_0EEEEEENS4_6LayoutINS5_IJSC_SC_SC_EEENS5_IJNSA_ILi0EEESV_SV_EEEEENS5_IJNS4_10UnderscoreESY_SY_EEEEENS4_18SM100_TMA_2SM_LOADENS4_14ComposedLayoutINS4_7SwizzleILi2ELi4ELi3EEENS4_18smem_ptr_flag_bitsILi16EEENST_INS5_IJNSA_ILi8EEESH_EEENS5_IJSH_SC_EEEEEEEvNS4_8identityES11_S1B_vS1C_EENS_8epilogue10collective18CollectiveEpilogueINS1E_23Sm100TmaWarpSpecializedILi3ELi2ELi32ELb1ELb0EEEJNS5_IJNSA_ILi128EEESG_SH_EEENS5_IJNST_IS1J_SC_EENST_ISH_SC_EEEEESJ_SK_SJ_SK_NS1E_6fusion15FusionCallbacksIS1I_NS1O_17LinearCombinationISJ_fSJ_fLNS_15FloatRoundStyleE2EEES1K_S1N_JEEENS4_5SM1004TMEM4LOAD26SM100_TMEM_LOAD_32dp32b32xENS4_13SM90_TMA_LOADES1B_NS4_39AutoVectorizingCopyWithAssumedAlignmentILi128EEENS4_14SM90_TMA_STOREES1B_S20_S20_EEEvvEEEEvNT_6ParamsE:
	.zero		2944


//--------------------- SYMBOLS --------------------------

	.type		.nv.reservedSmem.offset0,@object
	.size		.nv.reservedSmem.offset0,0x4
	.type		.nv.reservedSmem.cap,@object
	.size		.nv.reservedSmem.cap,0x4
	.type		__assertfail,@function
